//
// Generated by NVIDIA NVVM Compiler
//
// Compiler Build ID: CL-36424714
// Cuda compilation tools, release 13.0, V13.0.88
// Based on NVVM 20.0.0
//

.version 9.0
.target sm_100
.address_size 64

	// .globl	_Z11matrixSplitiiPiii
.extern .func  (.param .b32 func_retval0) vprintf
(
	.param .b64 vprintf_param_0,
	.param .b64 vprintf_param_1
)
;
.global .align 1 .b8 $str[24] = {10, 84, 104, 114, 101, 97, 100, 32, 37, 100, 32, 66, 108, 111, 99, 107, 32, 37, 100, 58, 32, 37, 100};

.visible .entry _Z11matrixSplitiiPiii(
	.param .u32 _Z11matrixSplitiiPiii_param_0,
	.param .u32 _Z11matrixSplitiiPiii_param_1,
	.param .u64 .ptr .align 1 _Z11matrixSplitiiPiii_param_2,
	.param .u32 _Z11matrixSplitiiPiii_param_3,
	.param .u32 _Z11matrixSplitiiPiii_param_4
)
{
	.local .align 8 .b8 	__local_depot0[56];
	.reg .b64 	%SP;
	.reg .b64 	%SPL;
	.reg .pred 	%p<24>;
	.reg .b32 	%r<197>;
	.reg .b64 	%rd<83>;

	mov.u64 	%SPL, __local_depot0;
	cvta.local.u64 	%SP, %SPL;
	ld.param.u32 	%r41, [_Z11matrixSplitiiPiii_param_0];
	ld.param.u32 	%r42, [_Z11matrixSplitiiPiii_param_1];
	ld.param.u64 	%rd10, [_Z11matrixSplitiiPiii_param_2];
	ld.param.u32 	%r43, [_Z11matrixSplitiiPiii_param_4];
	cvta.to.global.u64 	%rd1, %rd10;
	add.u64 	%rd2, %SPL, 0;
	add.u64 	%rd12, %SP, 40;
	add.u64 	%rd3, %SPL, 40;
	mov.u32 	%r1, %ctaid.x;
	mov.u32 	%r2, %tid.x;
	setp.lt.s32 	%p1, %r41, 1;
	@%p1 bra 	$L__BB0_33;
	setp.lt.s32 	%p2, %r42, 1;
	@%p2 bra 	$L__BB0_17;
	and.b32  	%r3, %r42, 15;
	add.s32 	%r4, %r3, -1;
	and.b32  	%r5, %r42, 7;
	add.s32 	%r6, %r5, -1;
	and.b32  	%r7, %r42, 2147483632;
	and.b32  	%r8, %r42, 3;
	mul.lo.s32 	%r9, %r42, %r2;
	mul.lo.s32 	%r10, %r41, %r1;
	mov.b32 	%r187, 0;
$L__BB0_3:
	setp.lt.u32 	%p3, %r42, 16;
	add.s32 	%r46, %r187, %r10;
	mad.lo.s32 	%r12, %r46, %r43, %r9;
	mul.lo.s32 	%r13, %r187, %r41;
	mov.b32 	%r190, 0;
	@%p3 bra 	$L__BB0_6;
	mov.b32 	%r188, 0;
$L__BB0_5:
	.pragma "nounroll";
	add.s32 	%r48, %r12, %r188;
	mul.wide.s32 	%rd13, %r48, 4;
	add.s64 	%rd14, %rd1, %rd13;
	ld.global.u32 	%r49, [%rd14];
	add.s32 	%r50, %r188, %r13;
	mul.wide.u32 	%rd15, %r50, 4;
	add.s64 	%rd16, %rd2, %rd15;
	st.local.u32 	[%rd16], %r49;
	ld.global.u32 	%r51, [%rd14+4];
	st.local.u32 	[%rd16+4], %r51;
	ld.global.u32 	%r52, [%rd14+8];
	st.local.u32 	[%rd16+8], %r52;
	ld.global.u32 	%r53, [%rd14+12];
	st.local.u32 	[%rd16+12], %r53;
	ld.global.u32 	%r54, [%rd14+16];
	st.local.u32 	[%rd16+16], %r54;
	ld.global.u32 	%r55, [%rd14+20];
	st.local.u32 	[%rd16+20], %r55;
	ld.global.u32 	%r56, [%rd14+24];
	st.local.u32 	[%rd16+24], %r56;
	ld.global.u32 	%r57, [%rd14+28];
	st.local.u32 	[%rd16+28], %r57;
	ld.global.u32 	%r58, [%rd14+32];
	st.local.u32 	[%rd16+32], %r58;
	ld.global.u32 	%r59, [%rd14+36];
	st.local.u32 	[%rd16+36], %r59;
	ld.global.u32 	%r60, [%rd14+40];
	st.local.u32 	[%rd16+40], %r60;
	ld.global.u32 	%r61, [%rd14+44];
	st.local.u32 	[%rd16+44], %r61;
	ld.global.u32 	%r62, [%rd14+48];
	st.local.u32 	[%rd16+48], %r62;
	ld.global.u32 	%r63, [%rd14+52];
	st.local.u32 	[%rd16+52], %r63;
	ld.global.u32 	%r64, [%rd14+56];
	st.local.u32 	[%rd16+56], %r64;
	ld.global.u32 	%r65, [%rd14+60];
	st.local.u32 	[%rd16+60], %r65;
	add.s32 	%r188, %r188, 16;
	setp.ne.s32 	%p4, %r188, %r7;
	mov.u32 	%r190, %r7;
	@%p4 bra 	$L__BB0_5;
$L__BB0_6:
	setp.eq.s32 	%p5, %r3, 0;
	@%p5 bra 	$L__BB0_16;
	setp.lt.u32 	%p6, %r4, 7;
	@%p6 bra 	$L__BB0_9;
	add.s32 	%r66, %r12, %r190;
	mul.wide.s32 	%rd17, %r66, 4;
	add.s64 	%rd18, %rd1, %rd17;
	ld.global.u32 	%r67, [%rd18];
	add.s32 	%r68, %r190, %r13;
	mul.wide.u32 	%rd19, %r68, 4;
	add.s64 	%rd20, %rd2, %rd19;
	st.local.u32 	[%rd20], %r67;
	ld.global.u32 	%r69, [%rd18+4];
	cvt.u64.u32 	%rd21, %r13;
	cvt.u64.u32 	%rd22, %r190;
	add.s64 	%rd23, %rd22, %rd21;
	shl.b64 	%rd24, %rd23, 2;
	add.s64 	%rd25, %rd2, %rd24;
	st.local.u32 	[%rd25+4], %r69;
	ld.global.u32 	%r70, [%rd18+8];
	st.local.u32 	[%rd25+8], %r70;
	ld.global.u32 	%r71, [%rd18+12];
	st.local.u32 	[%rd25+12], %r71;
	ld.global.u32 	%r72, [%rd18+16];
	st.local.u32 	[%rd25+16], %r72;
	ld.global.u32 	%r73, [%rd18+20];
	st.local.u32 	[%rd25+20], %r73;
	ld.global.u32 	%r74, [%rd18+24];
	st.local.u32 	[%rd25+24], %r74;
	ld.global.u32 	%r75, [%rd18+28];
	st.local.u32 	[%rd25+28], %r75;
	add.s32 	%r190, %r190, 8;
$L__BB0_9:
	setp.eq.s32 	%p7, %r5, 0;
	@%p7 bra 	$L__BB0_16;
	setp.lt.u32 	%p8, %r6, 3;
	@%p8 bra 	$L__BB0_12;
	add.s32 	%r76, %r12, %r190;
	mul.wide.s32 	%rd26, %r76, 4;
	add.s64 	%rd27, %rd1, %rd26;
	ld.global.u32 	%r77, [%rd27];
	add.s32 	%r78, %r190, %r13;
	mul.wide.u32 	%rd28, %r78, 4;
	add.s64 	%rd29, %rd2, %rd28;
	st.local.u32 	[%rd29], %r77;
	ld.global.u32 	%r79, [%rd27+4];
	cvt.u64.u32 	%rd30, %r13;
	cvt.u64.u32 	%rd31, %r190;
	add.s64 	%rd32, %rd31, %rd30;
	shl.b64 	%rd33, %rd32, 2;
	add.s64 	%rd34, %rd2, %rd33;
	st.local.u32 	[%rd34+4], %r79;
	ld.global.u32 	%r80, [%rd27+8];
	st.local.u32 	[%rd34+8], %r80;
	ld.global.u32 	%r81, [%rd27+12];
	st.local.u32 	[%rd34+12], %r81;
	add.s32 	%r190, %r190, 4;
$L__BB0_12:
	setp.eq.s32 	%p9, %r8, 0;
	@%p9 bra 	$L__BB0_16;
	setp.eq.s32 	%p10, %r8, 1;
	add.s32 	%r82, %r12, %r190;
	mul.wide.s32 	%rd35, %r82, 4;
	add.s64 	%rd4, %rd1, %rd35;
	ld.global.u32 	%r83, [%rd4];
	add.s32 	%r84, %r190, %r13;
	mul.wide.u32 	%rd36, %r84, 4;
	add.s64 	%rd37, %rd2, %rd36;
	st.local.u32 	[%rd37], %r83;
	@%p10 bra 	$L__BB0_16;
	setp.eq.s32 	%p11, %r8, 2;
	ld.global.u32 	%r85, [%rd4+4];
	cvt.u64.u32 	%rd38, %r13;
	cvt.u64.u32 	%rd39, %r190;
	add.s64 	%rd40, %rd39, %rd38;
	shl.b64 	%rd41, %rd40, 2;
	add.s64 	%rd5, %rd2, %rd41;
	st.local.u32 	[%rd5+4], %r85;
	@%p11 bra 	$L__BB0_16;
	ld.global.u32 	%r86, [%rd4+8];
	st.local.u32 	[%rd5+8], %r86;
$L__BB0_16:
	add.s32 	%r187, %r187, 1;
	setp.ne.s32 	%p12, %r187, %r41;
	@%p12 bra 	$L__BB0_3;
$L__BB0_17:
	setp.lt.s32 	%p13, %r42, 1;
	@%p13 bra 	$L__BB0_33;
	and.b32  	%r22, %r42, 15;
	and.b32  	%r23, %r42, 7;
	and.b32  	%r24, %r42, 2147483632;
	and.b32  	%r25, %r42, 3;
	neg.s32 	%r26, %r24;
	mov.b32 	%r192, 0;
	mov.u64 	%rd69, $str;
$L__BB0_19:
	setp.lt.u32 	%p14, %r42, 16;
	mul.lo.s32 	%r28, %r192, %r41;
	mov.b32 	%r195, 0;
	@%p14 bra 	$L__BB0_22;
	mul.wide.u32 	%rd42, %r28, 4;
	add.s64 	%rd43, %rd2, %rd42;
	add.s64 	%rd82, %rd43, 32;
	mov.u32 	%r193, %r26;
$L__BB0_21:
	.pragma "nounroll";
	ld.local.u32 	%r89, [%rd82+-32];
	st.local.v2.u32 	[%rd3], {%r1, %r2};
	st.local.u32 	[%rd3+8], %r89;
	mov.u64 	%rd44, $str;
	cvta.global.u64 	%rd45, %rd44;
	add.u64 	%rd46, %SP, 40;
	{ // callseq 0, 0
	.param .b64 param0;
	st.param.b64 	[param0], %rd45;
	.param .b64 param1;
	st.param.b64 	[param1], %rd46;
	.param .b32 retval0;
	call.uni (retval0), 
	vprintf, 
	(
	param0, 
	param1
	);
	ld.param.b32 	%r90, [retval0];
	} // callseq 0
	ld.local.u32 	%r92, [%rd82+-28];
	st.local.v2.u32 	[%rd3], {%r1, %r2};
	st.local.u32 	[%rd3+8], %r92;
	{ // callseq 1, 0
	.param .b64 param0;
	st.param.b64 	[param0], %rd45;
	.param .b64 param1;
	st.param.b64 	[param1], %rd46;
	.param .b32 retval0;
	call.uni (retval0), 
	vprintf, 
	(
	param0, 
	param1
	);
	ld.param.b32 	%r93, [retval0];
	} // callseq 1
	ld.local.u32 	%r95, [%rd82+-24];
	st.local.v2.u32 	[%rd3], {%r1, %r2};
	st.local.u32 	[%rd3+8], %r95;
	{ // callseq 2, 0
	.param .b64 param0;
	st.param.b64 	[param0], %rd45;
	.param .b64 param1;
	st.param.b64 	[param1], %rd46;
	.param .b32 retval0;
	call.uni (retval0), 
	vprintf, 
	(
	param0, 
	param1
	);
	ld.param.b32 	%r96, [retval0];
	} // callseq 2
	ld.local.u32 	%r98, [%rd82+-20];
	st.local.v2.u32 	[%rd3], {%r1, %r2};
	st.local.u32 	[%rd3+8], %r98;
	{ // callseq 3, 0
	.param .b64 param0;
	st.param.b64 	[param0], %rd45;
	.param .b64 param1;
	st.param.b64 	[param1], %rd46;
	.param .b32 retval0;
	call.uni (retval0), 
	vprintf, 
	(
	param0, 
	param1
	);
	ld.param.b32 	%r99, [retval0];
	} // callseq 3
	ld.local.u32 	%r101, [%rd82+-16];
	st.local.v2.u32 	[%rd3], {%r1, %r2};
	st.local.u32 	[%rd3+8], %r101;
	{ // callseq 4, 0
	.param .b64 param0;
	st.param.b64 	[param0], %rd45;
	.param .b64 param1;
	st.param.b64 	[param1], %rd46;
	.param .b32 retval0;
	call.uni (retval0), 
	vprintf, 
	(
	param0, 
	param1
	);
	ld.param.b32 	%r102, [retval0];
	} // callseq 4
	ld.local.u32 	%r104, [%rd82+-12];
	st.local.v2.u32 	[%rd3], {%r1, %r2};
	st.local.u32 	[%rd3+8], %r104;
	{ // callseq 5, 0
	.param .b64 param0;
	st.param.b64 	[param0], %rd45;
	.param .b64 param1;
	st.param.b64 	[param1], %rd46;
	.param .b32 retval0;
	call.uni (retval0), 
	vprintf, 
	(
	param0, 
	param1
	);
	ld.param.b32 	%r105, [retval0];
	} // callseq 5
	ld.local.u32 	%r107, [%rd82+-8];
	st.local.v2.u32 	[%rd3], {%r1, %r2};
	st.local.u32 	[%rd3+8], %r107;
	{ // callseq 6, 0
	.param .b64 param0;
	st.param.b64 	[param0], %rd45;
	.param .b64 param1;
	st.param.b64 	[param1], %rd46;
	.param .b32 retval0;
	call.uni (retval0), 
	vprintf, 
	(
	param0, 
	param1
	);
	ld.param.b32 	%r108, [retval0];
	} // callseq 6
	ld.local.u32 	%r110, [%rd82+-4];
	st.local.v2.u32 	[%rd3], {%r1, %r2};
	st.local.u32 	[%rd3+8], %r110;
	{ // callseq 7, 0
	.param .b64 param0;
	st.param.b64 	[param0], %rd45;
	.param .b64 param1;
	st.param.b64 	[param1], %rd46;
	.param .b32 retval0;
	call.uni (retval0), 
	vprintf, 
	(
	param0, 
	param1
	);
	ld.param.b32 	%r111, [retval0];
	} // callseq 7
	ld.local.u32 	%r113, [%rd82];
	st.local.v2.u32 	[%rd3], {%r1, %r2};
	st.local.u32 	[%rd3+8], %r113;
	{ // callseq 8, 0
	.param .b64 param0;
	st.param.b64 	[param0], %rd45;
	.param .b64 param1;
	st.param.b64 	[param1], %rd46;
	.param .b32 retval0;
	call.uni (retval0), 
	vprintf, 
	(
	param0, 
	param1
	);
	ld.param.b32 	%r114, [retval0];
	} // callseq 8
	ld.local.u32 	%r116, [%rd82+4];
	st.local.v2.u32 	[%rd3], {%r1, %r2};
	st.local.u32 	[%rd3+8], %r116;
	{ // callseq 9, 0
	.param .b64 param0;
	st.param.b64 	[param0], %rd45;
	.param .b64 param1;
	st.param.b64 	[param1], %rd46;
	.param .b32 retval0;
	call.uni (retval0), 
	vprintf, 
	(
	param0, 
	param1
	);
	ld.param.b32 	%r117, [retval0];
	} // callseq 9
	ld.local.u32 	%r119, [%rd82+8];
	st.local.v2.u32 	[%rd3], {%r1, %r2};
	st.local.u32 	[%rd3+8], %r119;
	{ // callseq 10, 0
	.param .b64 param0;
	st.param.b64 	[param0], %rd45;
	.param .b64 param1;
	st.param.b64 	[param1], %rd46;
	.param .b32 retval0;
	call.uni (retval0), 
	vprintf, 
	(
	param0, 
	param1
	);
	ld.param.b32 	%r120, [retval0];
	} // callseq 10
	ld.local.u32 	%r122, [%rd82+12];
	st.local.v2.u32 	[%rd3], {%r1, %r2};
	st.local.u32 	[%rd3+8], %r122;
	{ // callseq 11, 0
	.param .b64 param0;
	st.param.b64 	[param0], %rd45;
	.param .b64 param1;
	st.param.b64 	[param1], %rd46;
	.param .b32 retval0;
	call.uni (retval0), 
	vprintf, 
	(
	param0, 
	param1
	);
	ld.param.b32 	%r123, [retval0];
	} // callseq 11
	ld.local.u32 	%r125, [%rd82+16];
	st.local.v2.u32 	[%rd3], {%r1, %r2};
	st.local.u32 	[%rd3+8], %r125;
	{ // callseq 12, 0
	.param .b64 param0;
	st.param.b64 	[param0], %rd45;
	.param .b64 param1;
	st.param.b64 	[param1], %rd46;
	.param .b32 retval0;
	call.uni (retval0), 
	vprintf, 
	(
	param0, 
	param1
	);
	ld.param.b32 	%r126, [retval0];
	} // callseq 12
	ld.local.u32 	%r128, [%rd82+20];
	st.local.v2.u32 	[%rd3], {%r1, %r2};
	st.local.u32 	[%rd3+8], %r128;
	{ // callseq 13, 0
	.param .b64 param0;
	st.param.b64 	[param0], %rd45;
	.param .b64 param1;
	st.param.b64 	[param1], %rd46;
	.param .b32 retval0;
	call.uni (retval0), 
	vprintf, 
	(
	param0, 
	param1
	);
	ld.param.b32 	%r129, [retval0];
	} // callseq 13
	ld.local.u32 	%r131, [%rd82+24];
	st.local.v2.u32 	[%rd3], {%r1, %r2};
	st.local.u32 	[%rd3+8], %r131;
	{ // callseq 14, 0
	.param .b64 param0;
	st.param.b64 	[param0], %rd45;
	.param .b64 param1;
	st.param.b64 	[param1], %rd46;
	.param .b32 retval0;
	call.uni (retval0), 
	vprintf, 
	(
	param0, 
	param1
	);
	ld.param.b32 	%r132, [retval0];
	} // callseq 14
	ld.local.u32 	%r134, [%rd82+28];
	st.local.v2.u32 	[%rd3], {%r1, %r2};
	st.local.u32 	[%rd3+8], %r134;
	{ // callseq 15, 0
	.param .b64 param0;
	st.param.b64 	[param0], %rd45;
	.param .b64 param1;
	st.param.b64 	[param1], %rd46;
	.param .b32 retval0;
	call.uni (retval0), 
	vprintf, 
	(
	param0, 
	param1
	);
	ld.param.b32 	%r135, [retval0];
	} // callseq 15
	add.s32 	%r193, %r193, 16;
	add.s64 	%rd82, %rd82, 64;
	setp.eq.s32 	%p15, %r193, 0;
	mov.u32 	%r195, %r24;
	@%p15 bra 	$L__BB0_22;
	bra.uni 	$L__BB0_21;
$L__BB0_22:
	setp.eq.s32 	%p16, %r22, 0;
	@%p16 bra 	$L__BB0_32;
	add.s32 	%r137, %r22, -1;
	setp.lt.u32 	%p17, %r137, 7;
	@%p17 bra 	$L__BB0_25;
	add.s32 	%r138, %r195, %r28;
	mul.wide.u32 	%rd47, %r138, 4;
	add.s64 	%rd48, %rd2, %rd47;
	ld.local.u32 	%r139, [%rd48];
	st.local.v2.u32 	[%rd3], {%r1, %r2};
	st.local.u32 	[%rd3+8], %r139;
	cvta.global.u64 	%rd50, %rd69;
	{ // callseq 16, 0
	.param .b64 param0;
	st.param.b64 	[param0], %rd50;
	.param .b64 param1;
	st.param.b64 	[param1], %rd12;
	.param .b32 retval0;
	call.uni (retval0), 
	vprintf, 
	(
	param0, 
	param1
	);
	ld.param.b32 	%r140, [retval0];
	} // callseq 16
	cvt.u64.u32 	%rd52, %r28;
	cvt.u64.u32 	%rd53, %r195;
	add.s64 	%rd54, %rd53, %rd52;
	shl.b64 	%rd55, %rd54, 2;
	add.s64 	%rd56, %rd2, %rd55;
	ld.local.u32 	%r142, [%rd56+4];
	st.local.v2.u32 	[%rd3], {%r1, %r2};
	st.local.u32 	[%rd3+8], %r142;
	{ // callseq 17, 0
	.param .b64 param0;
	st.param.b64 	[param0], %rd50;
	.param .b64 param1;
	st.param.b64 	[param1], %rd12;
	.param .b32 retval0;
	call.uni (retval0), 
	vprintf, 
	(
	param0, 
	param1
	);
	ld.param.b32 	%r143, [retval0];
	} // callseq 17
	ld.local.u32 	%r145, [%rd56+8];
	st.local.v2.u32 	[%rd3], {%r1, %r2};
	st.local.u32 	[%rd3+8], %r145;
	{ // callseq 18, 0
	.param .b64 param0;
	st.param.b64 	[param0], %rd50;
	.param .b64 param1;
	st.param.b64 	[param1], %rd12;
	.param .b32 retval0;
	call.uni (retval0), 
	vprintf, 
	(
	param0, 
	param1
	);
	ld.param.b32 	%r146, [retval0];
	} // callseq 18
	ld.local.u32 	%r148, [%rd56+12];
	st.local.v2.u32 	[%rd3], {%r1, %r2};
	st.local.u32 	[%rd3+8], %r148;
	{ // callseq 19, 0
	.param .b64 param0;
	st.param.b64 	[param0], %rd50;
	.param .b64 param1;
	st.param.b64 	[param1], %rd12;
	.param .b32 retval0;
	call.uni (retval0), 
	vprintf, 
	(
	param0, 
	param1
	);
	ld.param.b32 	%r149, [retval0];
	} // callseq 19
	ld.local.u32 	%r151, [%rd56+16];
	st.local.v2.u32 	[%rd3], {%r1, %r2};
	st.local.u32 	[%rd3+8], %r151;
	{ // callseq 20, 0
	.param .b64 param0;
	st.param.b64 	[param0], %rd50;
	.param .b64 param1;
	st.param.b64 	[param1], %rd12;
	.param .b32 retval0;
	call.uni (retval0), 
	vprintf, 
	(
	param0, 
	param1
	);
	ld.param.b32 	%r152, [retval0];
	} // callseq 20
	ld.local.u32 	%r154, [%rd56+20];
	st.local.v2.u32 	[%rd3], {%r1, %r2};
	st.local.u32 	[%rd3+8], %r154;
	{ // callseq 21, 0
	.param .b64 param0;
	st.param.b64 	[param0], %rd50;
	.param .b64 param1;
	st.param.b64 	[param1], %rd12;
	.param .b32 retval0;
	call.uni (retval0), 
	vprintf, 
	(
	param0, 
	param1
	);
	ld.param.b32 	%r155, [retval0];
	} // callseq 21
	ld.local.u32 	%r157, [%rd56+24];
	st.local.v2.u32 	[%rd3], {%r1, %r2};
	st.local.u32 	[%rd3+8], %r157;
	{ // callseq 22, 0
	.param .b64 param0;
	st.param.b64 	[param0], %rd50;
	.param .b64 param1;
	st.param.b64 	[param1], %rd12;
	.param .b32 retval0;
	call.uni (retval0), 
	vprintf, 
	(
	param0, 
	param1
	);
	ld.param.b32 	%r158, [retval0];
	} // callseq 22
	ld.local.u32 	%r160, [%rd56+28];
	st.local.v2.u32 	[%rd3], {%r1, %r2};
	st.local.u32 	[%rd3+8], %r160;
	{ // callseq 23, 0
	.param .b64 param0;
	st.param.b64 	[param0], %rd50;
	.param .b64 param1;
	st.param.b64 	[param1], %rd12;
	.param .b32 retval0;
	call.uni (retval0), 
	vprintf, 
	(
	param0, 
	param1
	);
	ld.param.b32 	%r161, [retval0];
	} // callseq 23
	add.s32 	%r195, %r195, 8;
$L__BB0_25:
	setp.eq.s32 	%p18, %r23, 0;
	@%p18 bra 	$L__BB0_32;
	add.s32 	%r163, %r23, -1;
	setp.lt.u32 	%p19, %r163, 3;
	@%p19 bra 	$L__BB0_28;
	add.s32 	%r164, %r195, %r28;
	mul.wide.u32 	%rd57, %r164, 4;
	add.s64 	%rd58, %rd2, %rd57;
	ld.local.u32 	%r165, [%rd58];
	st.local.v2.u32 	[%rd3], {%r1, %r2};
	st.local.u32 	[%rd3+8], %r165;
	cvta.global.u64 	%rd60, %rd69;
	{ // callseq 24, 0
	.param .b64 param0;
	st.param.b64 	[param0], %rd60;
	.param .b64 param1;
	st.param.b64 	[param1], %rd12;
	.param .b32 retval0;
	call.uni (retval0), 
	vprintf, 
	(
	param0, 
	param1
	);
	ld.param.b32 	%r166, [retval0];
	} // callseq 24
	cvt.u64.u32 	%rd62, %r28;
	cvt.u64.u32 	%rd63, %r195;
	add.s64 	%rd64, %rd63, %rd62;
	shl.b64 	%rd65, %rd64, 2;
	add.s64 	%rd66, %rd2, %rd65;
	ld.local.u32 	%r168, [%rd66+4];
	st.local.v2.u32 	[%rd3], {%r1, %r2};
	st.local.u32 	[%rd3+8], %r168;
	{ // callseq 25, 0
	.param .b64 param0;
	st.param.b64 	[param0], %rd60;
	.param .b64 param1;
	st.param.b64 	[param1], %rd12;
	.param .b32 retval0;
	call.uni (retval0), 
	vprintf, 
	(
	param0, 
	param1
	);
	ld.param.b32 	%r169, [retval0];
	} // callseq 25
	ld.local.u32 	%r171, [%rd66+8];
	st.local.v2.u32 	[%rd3], {%r1, %r2};
	st.local.u32 	[%rd3+8], %r171;
	{ // callseq 26, 0
	.param .b64 param0;
	st.param.b64 	[param0], %rd60;
	.param .b64 param1;
	st.param.b64 	[param1], %rd12;
	.param .b32 retval0;
	call.uni (retval0), 
	vprintf, 
	(
	param0, 
	param1
	);
	ld.param.b32 	%r172, [retval0];
	} // callseq 26
	ld.local.u32 	%r174, [%rd66+12];
	st.local.v2.u32 	[%rd3], {%r1, %r2};
	st.local.u32 	[%rd3+8], %r174;
	{ // callseq 27, 0
	.param .b64 param0;
	st.param.b64 	[param0], %rd60;
	.param .b64 param1;
	st.param.b64 	[param1], %rd12;
	.param .b32 retval0;
	call.uni (retval0), 
	vprintf, 
	(
	param0, 
	param1
	);
	ld.param.b32 	%r175, [retval0];
	} // callseq 27
	add.s32 	%r195, %r195, 4;
$L__BB0_28:
	setp.eq.s32 	%p20, %r25, 0;
	@%p20 bra 	$L__BB0_32;
	setp.eq.s32 	%p21, %r25, 1;
	add.s32 	%r177, %r195, %r28;
	mul.wide.u32 	%rd67, %r177, 4;
	add.s64 	%rd68, %rd2, %rd67;
	ld.local.u32 	%r178, [%rd68];
	st.local.v2.u32 	[%rd3], {%r1, %r2};
	st.local.u32 	[%rd3+8], %r178;
	cvta.global.u64 	%rd70, %rd69;
	{ // callseq 28, 0
	.param .b64 param0;
	st.param.b64 	[param0], %rd70;
	.param .b64 param1;
	st.param.b64 	[param1], %rd12;
	.param .b32 retval0;
	call.uni (retval0), 
	vprintf, 
	(
	param0, 
	param1
	);
	ld.param.b32 	%r179, [retval0];
	} // callseq 28
	@%p21 bra 	$L__BB0_32;
	setp.eq.s32 	%p22, %r25, 2;
	cvt.u64.u32 	%rd72, %r28;
	cvt.u64.u32 	%rd73, %r195;
	add.s64 	%rd74, %rd73, %rd72;
	shl.b64 	%rd75, %rd74, 2;
	add.s64 	%rd9, %rd2, %rd75;
	ld.local.u32 	%r181, [%rd9+4];
	st.local.v2.u32 	[%rd3], {%r1, %r2};
	st.local.u32 	[%rd3+8], %r181;
	cvta.global.u64 	%rd77, %rd69;
	{ // callseq 29, 0
	.param .b64 param0;
	st.param.b64 	[param0], %rd77;
	.param .b64 param1;
	st.param.b64 	[param1], %rd12;
	.param .b32 retval0;
	call.uni (retval0), 
	vprintf, 
	(
	param0, 
	param1
	);
	ld.param.b32 	%r182, [retval0];
	} // callseq 29
	@%p22 bra 	$L__BB0_32;
	ld.local.u32 	%r184, [%rd9+8];
	st.local.v2.u32 	[%rd3], {%r1, %r2};
	st.local.u32 	[%rd3+8], %r184;
	cvta.global.u64 	%rd80, %rd69;
	{ // callseq 30, 0
	.param .b64 param0;
	st.param.b64 	[param0], %rd80;
	.param .b64 param1;
	st.param.b64 	[param1], %rd12;
	.param .b32 retval0;
	call.uni (retval0), 
	vprintf, 
	(
	param0, 
	param1
	);
	ld.param.b32 	%r185, [retval0];
	} // callseq 30
$L__BB0_32:
	add.s32 	%r192, %r192, 1;
	setp.ne.s32 	%p23, %r192, %r41;
	@%p23 bra 	$L__BB0_19;
$L__BB0_33:
	ret;

}


// ===== COMPILED SASS (sm_100) =====

	.target	sm_100

	.elftype	@"ET_EXEC"


//--------------------- .note.nv.tkinfo           --------------------------
	.section	.note.nv.tkinfo,"",@"SHT_NOTE"
	.sectionflags	@"SHF_NOTE_NV_TKINFO"
	.tkinfo
        /*0018*/ 	.word	0x00000002
        /*0030*/ 	.string	""
        /*0030*/ 	.string	"ptxas"
        /*0030*/ 	.string	"Cuda compilation tools, release 13.0, V13.0.88"
        /*0030*/ 	.string	"Build cuda_13.0.r13.0/compiler.36424714_0"
        /*0030*/ 	.string	"-arch sm_100 -m 64 "



//--------------------- .note.nv.cuinfo           --------------------------
	.section	.note.nv.cuinfo,"",@"SHT_NOTE"
	.sectionflags	@"SHF_NOTE_NV_CUINFO"
        /*0018*/ 	.short	0x0002
        /*001a*/ 	.short	0x0064
        /*001c*/ 	.short	0x0082
	.zero		2


//--------------------- .nv.info                  --------------------------
	.section	.nv.info,"",@"SHT_CUDA_INFO"
	.align	4


	//----- nvinfo : EIATTR_REGCOUNT
	.align		4
        /*0000*/ 	.byte	0x04, 0x2f
        /*0002*/ 	.short	(.L_2 - .L_1)
	.align		4
.L_1:
        /*0004*/ 	.word	index@(_Z11matrixSplitiiPiii)
        /*0008*/ 	.word	0x0000001d


	//----- nvinfo : EIATTR_FRAME_SIZE
	.align		4
.L_2:
        /*000c*/ 	.byte	0x04, 0x11
        /*000e*/ 	.short	(.L_4 - .L_3)
	.align		4
.L_3:
        /*0010*/ 	.word	index@(_Z11matrixSplitiiPiii)
        /*0014*/ 	.word	0x00000038


	//----- nvinfo : EIATTR_MIN_STACK_SIZE
	.align		4
.L_4:
        /*0018*/ 	.byte	0x04, 0x12
        /*001a*/ 	.short	(.L_6 - .L_5)
	.align		4
.L_5:
        /*001c*/ 	.word	index@(_Z11matrixSplitiiPiii)
        /*0020*/ 	.word	0x00000038
.L_6:


//--------------------- .nv.compat                --------------------------
	.section	.nv.compat,"",@"SHT_CUDA_COMPAT_INFO"
	.align	4
        /*0000*/ 	.byte	0x02, 0x09, 0x00, 0x00, 0x02, 0x02, 0x01, 0x00, 0x02, 0x05, 0x05, 0x00, 0x03, 0x07, 0x01, 0x01
        /*0010*/ 	.byte	0x02, 0x03, 0x00, 0x00, 0x02, 0x06, 0x01, 0x00, 0x04, 0x0b, 0x08, 0x00, 0x09, 0x00, 0x00, 0x00
        /*0020*/ 	.byte	0x00, 0x00, 0x00, 0x00


//--------------------- .nv.info._Z11matrixSplitiiPiii --------------------------
	.section	.nv.info._Z11matrixSplitiiPiii,"",@"SHT_CUDA_INFO"
	.sectionflags	@""
	.align	4


	//----- nvinfo : EIATTR_CUDA_API_VERSION
	.align		4
        /*0000*/ 	.byte	0x04, 0x37
        /*0002*/ 	.short	(.L_8 - .L_7)
.L_7:
        /*0004*/ 	.word	0x00000082


	//----- nvinfo : EIATTR_KPARAM_INFO
	.align		4
.L_8:
        /*0008*/ 	.byte	0x04, 0x17
        /*000a*/ 	.short	(.L_10 - .L_9)
.L_9:
        /*000c*/ 	.word	0x00000000
        /*0010*/ 	.short	0x0004
        /*0012*/ 	.short	0x0014
        /*0014*/ 	.byte	0x00, 0xf0, 0x11, 0x00


	//----- nvinfo : EIATTR_KPARAM_INFO
	.align		4
.L_10:
        /*0018*/ 	.byte	0x04, 0x17
        /*001a*/ 	.short	(.L_12 - .L_11)
.L_11:
        /*001c*/ 	.word	0x00000000
        /*0020*/ 	.short	0x0003
        /*0022*/ 	.short	0x0010
        /*0024*/ 	.byte	0x00, 0xf0, 0x11, 0x00


	//----- nvinfo : EIATTR_KPARAM_INFO
	.align		4
.L_12:
        /*0028*/ 	.byte	0x04, 0x17
        /*002a*/ 	.short	(.L_14 - .L_13)
.L_13:
        /*002c*/ 	.word	0x00000000
        /*0030*/ 	.short	0x0002
        /*0032*/ 	.short	0x0008
        /*0034*/ 	.byte	0x00, 0xf5, 0x21, 0x00


	//----- nvinfo : EIATTR_KPARAM_INFO
	.align		4
.L_14:
        /*0038*/ 	.byte	0x04, 0x17
        /*003a*/ 	.short	(.L_16 - .L_15)
.L_15:
        /*003c*/ 	.word	0x00000000
        /*0040*/ 	.short	0x0001
        /*0042*/ 	.short	0x0004
        /*0044*/ 	.byte	0x00, 0xf0, 0x11, 0x00


	//----- nvinfo : EIATTR_KPARAM_INFO
	.align		4
.L_16:
        /*0048*/ 	.byte	0x04, 0x17
        /*004a*/ 	.short	(.L_18 - .L_17)
.L_17:
        /*004c*/ 	.word	0x00000000
        /*0050*/ 	.short	0x0000
        /*0052*/ 	.short	0x0000
        /*0054*/ 	.byte	0x00, 0xf0, 0x11, 0x00


	//----- nvinfo : EIATTR_SPARSE_MMA_MASK
	.align		4
.L_18:
        /*0058*/ 	.byte	0x03, 0x50
        /*005a*/ 	.short	0x0000


	//----- nvinfo : EIATTR_MAXREG_COUNT
	.align		4
        /*005c*/ 	.byte	0x03, 0x1b
        /*005e*/ 	.short	0x00ff


	//----- nvinfo : EIATTR_EXTERNS
	.align		4
        /*0060*/ 	.byte	0x04, 0x0f
        /*0062*/ 	.short	(.L_20 - .L_19)


	//   ....[0]....
	.align		4
.L_19:
        /*0064*/ 	.word	index@(vprintf)


	//----- nvinfo : EIATTR_MERCURY_ISA_VERSION
	.align		4
.L_20:
        /*0068*/ 	.byte	0x03, 0x5f
        /*006a*/ 	.short	0x0101


	//----- nvinfo : EIATTR_VRC_CTA_INIT_COUNT
	.align		4
        /*006c*/ 	.byte	0x02, 0x4a
	.zero		1
	.zero		1


	//----- nvinfo : EIATTR_SYSCALL_OFFSETS
	.align		4
        /*0070*/ 	.byte	0x04, 0x46
        /*0072*/ 	.short	(.L_22 - .L_21)


	//   ....[0]....
.L_21:
        /*0074*/ 	.word	0x00000bc0


	//   ....[1]....
        /*0078*/ 	.word	0x00000c80


	//   ....[2]....
        /*007c*/ 	.word	0x00000d40


	//   ....[3]....
        /*0080*/ 	.word	0x00000e00


	//   ....[4]....
        /*0084*/ 	.word	0x00000ec0


	//   ....[5]....
        /*0088*/ 	.word	0x00000f80


	//   ....[6]....
        /*008c*/ 	.word	0x00001040


	//   ....[7]....
        /*0090*/ 	.word	0x00001100


	//   ....[8]....
        /*0094*/ 	.word	0x000011c0


	//   ....[9]....
        /*0098*/ 	.word	0x00001280


	//   ....[10]....
        /*009c*/ 	.word	0x00001340


	//   ....[11]....
        /*00a0*/ 	.word	0x00001400


	//   ....[12]....
        /*00a4*/ 	.word	0x000014c0


	//   ....[13]....
        /*00a8*/ 	.word	0x00001580


	//   ....[14]....
        /*00ac*/ 	.word	0x00001640


	//   ....[15]....
        /*00b0*/ 	.word	0x00001700


	//   ....[16]....
        /*00b4*/ 	.word	0x000018a0


	//   ....[17]....
        /*00b8*/ 	.word	0x00001990


	//   ....[18]....
        /*00bc*/ 	.word	0x00001a60


	//   ....[19]....
        /*00c0*/ 	.word	0x00001b30


	//   ....[20]....
        /*00c4*/ 	.word	0x00001c00


	//   ....[21]....
        /*00c8*/ 	.word	0x00001cd0


	//   ....[22]....
        /*00cc*/ 	.word	0x00001da0


	//   ....[23]....
        /*00d0*/ 	.word	0x00001e70


	//   ....[24]....
        /*00d4*/ 	.word	0x00001fc0


	//   ....[25]....
        /*00d8*/ 	.word	0x000020b0


	//   ....[26]....
        /*00dc*/ 	.word	0x00002180


	//   ....[27]....
        /*00e0*/ 	.word	0x00002250


	//   ....[28]....
        /*00e4*/ 	.word	0x000023b0


	//   ....[29]....
        /*00e8*/ 	.word	0x000024f0


	//   ....[30]....
        /*00ec*/ 	.word	0x000025e0


	//----- nvinfo : EIATTR_EXIT_INSTR_OFFSETS
	.align		4
.L_22:
        /*00f0*/ 	.byte	0x04, 0x1c
        /*00f2*/ 	.short	(.L_24 - .L_23)


	//   ....[0]....
.L_23:
        /*00f4*/ 	.word	0x00000080


	//   ....[1]....
        /*00f8*/ 	.word	0x00000980


	//   ....[2]....
        /*00fc*/ 	.word	0x00002610


	//----- nvinfo : EIATTR_CRS_STACK_SIZE
	.align		4
.L_24:
        /*0100*/ 	.byte	0x04, 0x1e
        /*0102*/ 	.short	(.L_26 - .L_25)
.L_25:
        /*0104*/ 	.word	0x00000000


	//----- nvinfo : EIATTR_CBANK_PARAM_SIZE
	.align		4
.L_26:
        /*0108*/ 	.byte	0x03, 0x19
        /*010a*/ 	.short	0x0018


	//----- nvinfo : EIATTR_PARAM_CBANK
	.align		4
        /*010c*/ 	.byte	0x04, 0x0a
        /*010e*/ 	.short	(.L_28 - .L_27)
	.align		4
.L_27:
        /*0110*/ 	.word	index@(.nv.constant0._Z11matrixSplitiiPiii)
        /*0114*/ 	.short	0x0380
        /*0116*/ 	.short	0x0018


	//----- nvinfo : EIATTR_SW_WAR
	.align		4
.L_28:
        /*0118*/ 	.byte	0x04, 0x36
        /*011a*/ 	.short	(.L_30 - .L_29)
.L_29:
        /*011c*/ 	.word	0x00000008
.L_30:


//--------------------- .nv.callgraph             --------------------------
	.section	.nv.callgraph,"",@"SHT_CUDA_CALLGRAPH"
	.align	4
	.sectionentsize	8
	.align		4
        /*0000*/ 	.word	0x00000000
	.align		4
        /*0004*/ 	.word	0xffffffff
	.align		4
        /*0008*/ 	.word	index@(_Z11matrixSplitiiPiii)
	.align		4
        /*000c*/ 	.word	index@(vprintf)
	.align		4
        /*0010*/ 	.word	0x00000000
	.align		4
        /*0014*/ 	.word	0xfffffffe
	.align		4
        /*0018*/ 	.word	0x00000000
	.align		4
        /*001c*/ 	.word	0xfffffffd
	.align		4
        /*0020*/ 	.word	0x00000000
	.align		4
        /*0024*/ 	.word	0xfffffffc


//--------------------- .nv.constant4             --------------------------
	.section	.nv.constant4,"a",@progbits
	.align	8
	.align		8
.nv.constant4:
        /*0000*/ 	.dword	vprintf
	.align		8
        /*0008*/ 	.dword	$str


//--------------------- .text._Z11matrixSplitiiPiii --------------------------
	.section	.text._Z11matrixSplitiiPiii,"ax",@progbits
	.align	128
        .global         _Z11matrixSplitiiPiii
        .type           _Z11matrixSplitiiPiii,@function
        .size           _Z11matrixSplitiiPiii,(.L_x_45 - _Z11matrixSplitiiPiii)
        .other          _Z11matrixSplitiiPiii,@"STO_CUDA_ENTRY STV_DEFAULT"
_Z11matrixSplitiiPiii:
.text._Z11matrixSplitiiPiii:
[----:B------:R-:W0:Y:S08]  /*0000*/  LDC R1, c[0x0][0x37c] ;  /* 0x0000df00ff017b82 */ /* 0x000e300000000800 */
[----:B------:R-:W1:Y:S01]  /*0010*/  LDC R0, c[0x0][0x380] ;  /* 0x0000e000ff007b82 */ /* 0x000e620000000800 */
[----:B0-----:R-:W-:Y:S01]  /*0020*/  VIADD R1, R1, 0xffffffc8 ;  /* 0xffffffc801017836 */ /* 0x001fe20000000000 */
[----:B------:R-:W0:Y:S04]  /*0030*/  LDCU UR36, c[0x0][0x2f8] ;  /* 0x00005f00ff2477ac */ /* 0x000e280008000800 */
[C---:B------:R-:W-:Y:S01]  /*0040*/  R2UR UR39, R1.reuse ;  /* 0x00000000012772ca */ /* 0x040fe200000e0000 */
[----:B------:R-:W2:Y:S01]  /*0050*/  LDCU UR37, c[0x0][0x2fc] ;  /* 0x00005f80ff2577ac */ /* 0x000ea20008000800 */
[----:B------:R-:W-:-:S02]  /*0060*/  R2UR UR4, R1 ;  /* 0x00000000010472ca */ /* 0x000fc400000e0000 */
[----:B-1----:R-:W-:-:S13]  /*0070*/  ISETP.GE.AND P0, PT, R0, 0x1, PT ;  /* 0x000000010000780c */ /* 0x002fda0003f06270 */
[----:B0-2---:R-:W-:Y:S05]  /*0080*/  @!P0 EXIT ;  /* 0x000000000000894d */ /* 0x005fea0003800000 */
[----:B------:R-:W0:Y:S01]  /*0090*/  LDCU UR15, c[0x0][0x384] ;  /* 0x00007080ff0f77ac */ /* 0x000e220008000800 */
[----:B------:R-:W1:Y:S01]  /*00a0*/  S2R R17, SR_TID.X ;  /* 0x0000000000117919 */ /* 0x000e620000002100 */
[----:B------:R-:W2:Y:S01]  /*00b0*/  S2UR UR40, SR_CTAID.X ;  /* 0x00000000002879c3 */ /* 0x000ea20000002500 */
[----:B------:R-:W-:-:S04]  /*00c0*/  UIADD3 UR36, UP0, UPT, UR4, UR36, URZ ;  /* 0x0000002404247290 */ /* 0x000fc8000ff1e0ff */
[----:B------:R-:W-:Y:S02]  /*00d0*/  UIADD3.X UR37, UPT, UPT, URZ, UR37, URZ, UP0, !UPT ;  /* 0x00000025ff257290 */ /* 0x000fe400087fe4ff */
[----:B------:R-:W-:-:S04]  /*00e0*/  UIADD3 UR4, UP0, UPT, UR36, 0x28, URZ ;  /* 0x0000002824047890 */ /* 0x000fc8000ff1e0ff */
[----:B------:R-:W-:Y:S02]  /*00f0*/  UIADD3.X UR5, UPT, UPT, URZ, UR37, URZ, UP0, !UPT ;  /* 0x00000025ff057290 */ /* 0x000fe400087fe4ff */
[----:B------:R-:W-:Y:S01]  /*0100*/  IMAD.U32 R22, RZ, RZ, UR4 ;  /* 0x00000004ff167e24 */ /* 0x000fe2000f8e00ff */
[----:B0-----:R-:W-:-:S03]  /*0110*/  UISETP.GE.AND UP0, UPT, UR15, 0x1, UPT ;  /* 0x000000010f00788c */ /* 0x001fc6000bf06270 */
[----:B------:R-:W-:-:S06]  /*0120*/  MOV R19, UR5 ;  /* 0x0000000500137c02 */ /* 0x000fcc0008000f00 */
[----:B--2---:R-:W-:Y:S05]  /*0130*/  BRA.U !UP0, `(.L_x_0) ;  /* 0x0000000908087547 */ /* 0x004fea000b800000 */
[----:B------:R-:W-:Y:S02]  /*0140*/  ULOP3.LUT UR7, UR15, 0xf, URZ, 0xc0, !UPT ;  /* 0x0000000f0f077892 */ /* 0x000fe4000f8ec0ff */
[----:B-1----:R-:W-:Y:S01]  /*0150*/  IMAD R2, R17, UR15, RZ ;  /* 0x0000000f11027c24 */ /* 0x002fe2000f8e02ff */
[----:B------:R-:W-:Y:S02]  /*0160*/  ULOP3.LUT UR8, UR15, 0x7, URZ, 0xc0, !UPT ;  /* 0x000000070f087892 */ /* 0x000fe4000f8ec0ff */
[----:B------:R-:W-:Y:S02]  /*0170*/  UIADD3 UR4, UPT, UPT, UR7, -0x1, URZ ;  /* 0xffffffff07047890 */ /* 0x000fe4000fffe0ff */
[----:B------:R-:W-:Y:S02]  /*0180*/  UIADD3 UR5, UPT, UPT, UR8, -0x1, URZ ;  /* 0xffffffff08057890 */ /* 0x000fe4000fffe0ff */
[----:B------:R-:W-:Y:S02]  /*0190*/  UISETP.GE.U32.AND UP0, UPT, UR4, 0x7, UPT ;  /* 0x000000070400788c */ /* 0x000fe4000bf06070 */
[----:B------:R-:W-:Y:S01]  /*01a0*/  ULOP3.LUT UR9, UR15, 0x7ffffff0, URZ, 0xc0, !UPT ;  /* 0x7ffffff00f097892 */ /* 0x000fe2000f8ec0ff */
[----:B------:R-:W0:Y:S01]  /*01b0*/  LDCU.64 UR12, c[0x0][0x358] ;  /* 0x00006b00ff0c77ac */ /* 0x000e220008000a00 */
[----:B------:R-:W-:-:S02]  /*01c0*/  ULOP3.LUT UR10, UR15, 0x3, URZ, 0xc0, !UPT ;  /* 0x000000030f0a7892 */ /* 0x000fc4000f8ec0ff */
[----:B------:R-:W-:Y:S01]  /*01d0*/  UISETP.GE.U32.AND UP1, UPT, UR5, 0x3, UPT ;  /* 0x000000030500788c */ /* 0x000fe2000bf26070 */
[----:B------:R-:W-:-:S10]  /*01e0*/  UMOV UR4, URZ ;  /* 0x000000ff00047c82 */ /* 0x000fd40008000000 */
.L_x_6:
[----:B-1----:R-:W1:Y:S01]  /*01f0*/  LDCU.64 UR14, c[0x0][0x380] ;  /* 0x00007000ff0e77ac */ /* 0x002e620008000a00 */
[----:B------:R-:W-:Y:S01]  /*0200*/  IMAD.MOV.U32 R4, RZ, RZ, RZ ;  /* 0x000000ffff047224 */ /* 0x000fe200078e00ff */
[----:B--2---:R-:W2:Y:S01]  /*0210*/  LDCU UR6, c[0x0][0x394] ;  /* 0x00007280ff0677ac */ /* 0x004ea20008000800 */
[----:B-1----:R-:W-:Y:S02]  /*0220*/  UISETP.GE.U32.AND UP3, UPT, UR15, 0x10, UPT ;  /* 0x000000100f00788c */ /* 0x002fe4000bf66070 */
[----:B------:R-:W-:Y:S01]  /*0230*/  UIMAD UR5, UR40, UR14, UR4 ;  /* 0x0000000e280572a4 */ /* 0x000fe2000f8e0204 */
[----:B--234-:R-:W-:Y:S01]  /*0240*/  IMAD.U32 R3, RZ, RZ, UR6 ;  /* 0x00000006ff037e24 */ /* 0x01cfe2000f8e00ff */
[----:B------:R-:W-:Y:S02]  /*0250*/  UIMAD UR11, UR4, UR14, URZ ;  /* 0x0000000e040b72a4 */ /* 0x000fe4000f8e02ff */
[----:B------:R-:W-:Y:S02]  /*0260*/  UIADD3 UR4, UPT, UPT, UR4, 0x1, URZ ;  /* 0x0000000104047890 */ /* 0x000fe4000fffe0ff */
[----:B------:R-:W-:-:S02]  /*0270*/  IMAD R3, R3, UR5, R2 ;  /* 0x0000000503037c24 */ /* 0x000fc4000f8e0202 */
[----:B------:R-:W-:Y:S01]  /*0280*/  UISETP.NE.AND UP2, UPT, UR4, UR14, UPT ;  /* 0x0000000e0400728c */ /* 0x000fe2000bf45270 */
[----:B0-----:R-:W-:Y:S10]  /*0290*/  BRA.U !UP3, `(.L_x_1) ;  /* 0x000000010ba87547 */ /* 0x001ff4000b800000 */
[----:B------:R-:W-:-:S05]  /*02a0*/  UMOV UR5, URZ ;  /* 0x000000ff00057c82 */ /* 0x000fca0008000000 */
.L_x_2:
[----:B-1----:R-:W1:Y:S01]  /*02b0*/  LDC.64 R4, c[0x0][0x388] ;  /* 0x0000e200ff047b82 */ /* 0x002e620000000a00 */
[----:B------:R-:W-:-:S05]  /*02c0*/  IADD3 R7, PT, PT, R3, UR5, RZ ;  /* 0x0000000503077c10 */ /* 0x000fca000fffe0ff */
[----:B-1----:R-:W-:-:S05]  /*02d0*/  IMAD.WIDE R4, R7, 0x4, R4 ;  /* 0x0000000407047825 */ /* 0x002fca00078e0204 */
[----:B0-----:R-:W2:Y:S04]  /*02e0*/  LDG.E R23, desc[UR12][R4.64] ;  /* 0x0000000c04177981 */ /* 0x001ea8000c1e1900 */
[----:B------:R-:W3:Y:S04]  /*02f0*/  LDG.E R0, desc[UR12][R4.64+0x4] ;  /* 0x0000040c04007981 */ /* 0x000ee8000c1e1900 */
[----:B------:R-:W4:Y:S04]  /*0300*/  LDG.E R6, desc[UR12][R4.64+0x8] ;  /* 0x0000080c04067981 */ /* 0x000f28000c1e1900 */
[----:B------:R-:W5:Y:S04]  /*0310*/  LDG.E R7, desc[UR12][R4.64+0xc] ;  /* 0x00000c0c04077981 */ /* 0x000f68000c1e1900 */
        /* <DEDUP_REMOVED lines=11> */
[----:B------:R-:W5:Y:S01]  /*03d0*/  LDG.E R21, desc[UR12][R4.64+0x3c] ;  /* 0x00003c0c04157981 */ /* 0x000f62000c1e1900 */
[----:B------:R-:W-:-:S02]  /*03e0*/  UIADD3 UR6, UPT, UPT, UR11, UR5, URZ ;  /* 0x000000050b067290 */ /* 0x000fc4000fffe0ff */
[----:B------:R-:W-:Y:S02]  /*03f0*/  UIADD3 UR5, UPT, UPT, UR5, 0x10, URZ ;  /* 0x0000001005057890 */ /* 0x000fe4000fffe0ff */
[----:B------:R-:W-:Y:S02]  /*0400*/  ULEA UR6, UR6, UR39, 0x2 ;  /* 0x0000002706067291 */ /* 0x000fe4000f8e10ff */
[----:B------:R-:W-:-:S07]  /*0410*/  UISETP.NE.AND UP3, UPT, UR5, UR9, UPT ;  /* 0x000000090500728c */ /* 0x000fce000bf65270 */
[----:B--2---:R1:W-:Y:S04]  /*0420*/  STL [UR6], R23 ;  /* 0x00000017ff007987 */ /* 0x0043e80008100806 */
[----:B---3--:R1:W-:Y:S04]  /*0430*/  STL [UR6+0x4], R0 ;  /* 0x00000400ff007987 */ /* 0x0083e80008100806 */
[----:B----4-:R1:W-:Y:S04]  /*0440*/  STL [UR6+0x8], R6 ;  /* 0x00000806ff007987 */ /* 0x0103e80008100806 */
[----:B-----5:R1:W-:Y:S04]  /*0450*/  STL [UR6+0xc], R7 ;  /* 0x00000c07ff007987 */ /* 0x0203e80008100806 */
[----:B------:R1:W-:Y:S04]  /*0460*/  STL [UR6+0x10], R8 ;  /* 0x00001008ff007987 */ /* 0x0003e80008100806 */
        /* <DEDUP_REMOVED lines=10> */
[----:B------:R1:W-:Y:S01]  /*0510*/  STL [UR6+0x3c], R21 ;  /* 0x00003c15ff007987 */ /* 0x0003e20008100806 */
[----:B------:R-:W-:Y:S05]  /*0520*/  BRA.U UP3, `(.L_x_2) ;  /* 0xfffffffd03607547 */ /* 0x000fea000b83ffff */
[----:B------:R-:W-:-:S07]  /*0530*/  IMAD.U32 R4, RZ, RZ, UR9 ;  /* 0x00000009ff047e24 */ /* 0x000fce000f8e00ff */
.L_x_1:
[----:B------:R-:W-:-:S09]  /*0540*/  UISETP.NE.AND UP3, UPT, UR7, URZ, UPT ;  /* 0x000000ff0700728c */ /* 0x000fd2000bf65270 */
[----:B------:R-:W-:Y:S05]  /*0550*/  BRA.U !UP3, `(.L_x_3) ;  /* 0x000000010bfc7547 */ /* 0x000fea000b800000 */
[----:B------:R-:W-:Y:S01]  /*0560*/  UISETP.NE.AND UP3, UPT, UR8, URZ, UPT ;  /* 0x000000ff0800728c */ /* 0x000fe2000bf65270 */
[----:B------:R-:W-:Y:S10]  /*0570*/  BRA.U !UP0, `(.L_x_4) ;  /* 0x0000000108607547 */ /* 0x000ff4000b800000 */
[----:B-1----:R-:W1:Y:S01]  /*0580*/  LDC.64 R6, c[0x0][0x388] ;  /* 0x0000e200ff067b82 */ /* 0x002e620000000a00 */
[----:B------:R-:W-:-:S04]  /*0590*/  IMAD.IADD R5, R3, 0x1, R4 ;  /* 0x0000000103057824 */ /* 0x000fc800078e0204 */
        /* <DEDUP_REMOVED lines=8> */
[----:B------:R-:W5:Y:S01]  /*0620*/  LDG.E R15, desc[UR12][R6.64+0x1c] ;  /* 0x00001c0c060f7981 */ /* 0x000f62000c1e1900 */
[C---:B------:R-:W-:Y:S01]  /*0630*/  IADD3 R8, PT, PT, R4.reuse, UR11, RZ ;  /* 0x0000000b04087c10 */ /* 0x040fe2000fffe0ff */
[C---:B------:R-:W-:Y:S01]  /*0640*/  VIADD R0, R4.reuse, UR11 ;  /* 0x0000000b04007c36 */ /* 0x040fe20008000000 */
[----:B------:R-:W-:-:S02]  /*0650*/  IADD3 R4, PT, PT, R4, 0x8, RZ ;  /* 0x0000000804047810 */ /* 0x000fc40007ffe0ff */
[----:B------:R-:W-:Y:S01]  /*0660*/  LEA R8, R8, UR39, 0x2 ;  /* 0x0000002708087c11 */ /* 0x000fe2000f8e10ff */
[----:B------:R-:W-:-:S04]  /*0670*/  IMAD.U32 R0, R0, 0x4, R1 ;  /* 0x0000000400007824 */ /* 0x000fc800078e0001 */
[----:B--2---:R2:W-:Y:S04]  /*0680*/  STL [R8], R5 ;  /* 0x0000000508007387 */ /* 0x0045e80000100800 */
[----:B---3--:R2:W-:Y:S04]  /*0690*/  STL [R0+0x4], R9 ;  /* 0x0000040900007387 */ /* 0x0085e80000100800 */
[----:B----4-:R2:W-:Y:S04]  /*06a0*/  STL [R0+0x8], R10 ;  /* 0x0000080a00007387 */ /* 0x0105e80000100800 */
[----:B-----5:R2:W-:Y:S04]  /*06b0*/  STL [R0+0xc], R11 ;  /* 0x00000c0b00007387 */ /* 0x0205e80000100800 */
[----:B------:R2:W-:Y:S04]  /*06c0*/  STL [R0+0x10], R12 ;  /* 0x0000100c00007387 */ /* 0x0005e80000100800 */
[----:B------:R2:W-:Y:S04]  /*06d0*/  STL [R0+0x14], R13 ;  /* 0x0000140d00007387 */ /* 0x0005e80000100800 */
[----:B------:R2:W-:Y:S04]  /*06e0*/  STL [R0+0x18], R14 ;  /* 0x0000180e00007387 */ /* 0x0005e80000100800 */
[----:B------:R2:W-:Y:S02]  /*06f0*/  STL [R0+0x1c], R15 ;  /* 0x00001c0f00007387 */ /* 0x0005e40000100800 */
.L_x_4:
[----:B------:R-:W-:Y:S05]  /*0700*/  BRA.U !UP3, `(.L_x_3) ;  /* 0x000000010b907547 */ /* 0x000fea000b800000 */
[----:B------:R-:W-:Y:S01]  /*0710*/  UISETP.NE.AND UP3, UPT, UR10, URZ, UPT ;  /* 0x000000ff0a00728c */ /* 0x000fe2000bf65270 */
[----:B------:R-:W-:Y:S10]  /*0720*/  BRA.U !UP1, `(.L_x_5) ;  /* 0x0000000109407547 */ /* 0x000ff4000b800000 */
[----:B-1----:R-:W1:Y:S01]  /*0730*/  LDC.64 R6, c[0x0][0x388] ;  /* 0x0000e200ff067b82 */ /* 0x002e620000000a00 */
[----:B--2---:R-:W-:-:S04]  /*0740*/  IMAD.IADD R5, R3, 0x1, R4 ;  /* 0x0000000103057824 */ /* 0x004fc800078e0204 */
[----:B-1----:R-:W-:-:S05]  /*0750*/  IMAD.WIDE R6, R5, 0x4, R6 ;  /* 0x0000000405067825 */ /* 0x002fca00078e0206 */
[----:B0-----:R-:W2:Y:S04]  /*0760*/  LDG.E R5, desc[UR12][R6.64] ;  /* 0x0000000c06057981 */ /* 0x001ea8000c1e1900 */
[----:B------:R-:W3:Y:S04]  /*0770*/  LDG.E R9, desc[UR12][R6.64+0x4] ;  /* 0x0000040c06097981 */ /* 0x000ee8000c1e1900 */
[----:B------:R-:W4:Y:S04]  /*0780*/  LDG.E R11, desc[UR12][R6.64+0x8] ;  /* 0x0000080c060b7981 */ /* 0x000f28000c1e1900 */
[----:B------:R-:W5:Y:S01]  /*0790*/  LDG.E R13, desc[UR12][R6.64+0xc] ;  /* 0x00000c0c060d7981 */ /* 0x000f62000c1e1900 */
[C---:B------:R-:W-:Y:S01]  /*07a0*/  VIADD R8, R4.reuse, UR11 ;  /* 0x0000000b04087c36 */ /* 0x040fe20008000000 */
[C---:B------:R-:W-:Y:S01]  /*07b0*/  IADD3 R0, PT, PT, R4.reuse, UR11, RZ ;  /* 0x0000000b04007c10 */ /* 0x040fe2000fffe0ff */
[----:B------:R-:W-:-:S03]  /*07c0*/  VIADD R4, R4, 0x4 ;  /* 0x0000000404047836 */ /* 0x000fc60000000000 */
[----:B------:R-:W-:Y:S01]  /*07d0*/  LEA R8, R8, UR39, 0x2 ;  /* 0x0000002708087c11 */ /* 0x000fe2000f8e10ff */
[----:B------:R-:W-:-:S04]  /*07e0*/  IMAD.U32 R0, R0, 0x4, R1 ;  /* 0x0000000400007824 */ /* 0x000fc800078e0001 */
[----:B--2---:R0:W-:Y:S04]  /*07f0*/  STL [R8], R5 ;  /* 0x0000000508007387 */ /* 0x0041e80000100800 */
[----:B---3--:R0:W-:Y:S04]  /*0800*/  STL [R0+0x4], R9 ;  /* 0x0000040900007387 */ /* 0x0081e80000100800 */
[----:B----4-:R0:W-:Y:S04]  /*0810*/  STL [R0+0x8], R11 ;  /* 0x0000080b00007387 */ /* 0x0101e80000100800 */
[----:B-----5:R0:W-:Y:S02]  /*0820*/  STL [R0+0xc], R13 ;  /* 0x00000c0d00007387 */ /* 0x0201e40000100800 */
.L_x_5:
[----:B------:R-:W-:Y:S05]  /*0830*/  BRA.U !UP3, `(.L_x_3) ;  /* 0x000000010b447547 */ /* 0x000fea000b800000 */
[----:B-1----:R-:W1:Y:S01]  /*0840*/  LDC.64 R6, c[0x0][0x388] ;  /* 0x0000e200ff067b82 */ /* 0x002e620000000a00 */
[----:B------:R-:W-:-:S05]  /*0850*/  IADD3 R3, PT, PT, R3, R4, RZ ;  /* 0x0000000403037210 */ /* 0x000fca0007ffe0ff */
[----:B-1----:R-:W-:-:S05]  /*0860*/  IMAD.WIDE R6, R3, 0x4, R6 ;  /* 0x0000000403067825 */ /* 0x002fca00078e0206 */
[----:B0-2---:R-:W2:Y:S01]  /*0870*/  LDG.E R0, desc[UR12][R6.64] ;  /* 0x0000000c06007981 */ /* 0x005ea2000c1e1900 */
[----:B------:R-:W-:Y:S01]  /*0880*/  VIADD R3, R4, UR11 ;  /* 0x0000000b04037c36 */ /* 0x000fe20008000000 */
[----:B------:R-:W-:-:S04]  /*0890*/  UISETP.NE.AND UP3, UPT, UR10, 0x1, UPT ;  /* 0x000000010a00788c */ /* 0x000fc8000bf65270 */
[----:B------:R-:W-:-:S05]  /*08a0*/  LEA R3, R3, UR39, 0x2 ;  /* 0x0000002703037c11 */ /* 0x000fca000f8e10ff */
[----:B--2---:R3:W-:Y:S01]  /*08b0*/  STL [R3], R0 ;  /* 0x0000000003007387 */ /* 0x0047e20000100800 */
[----:B------:R-:W-:Y:S05]  /*08c0*/  BRA.U !UP3, `(.L_x_3) ;  /* 0x000000010b207547 */ /* 0x000fea000b800000 */
[----:B------:R-:W-:Y:S01]  /*08d0*/  UISETP.NE.AND UP3, UPT, UR10, 0x2, UPT ;  /* 0x000000020a00788c */ /* 0x000fe2000bf65270 */
[----:B---3--:R-:W2:Y:S05]  /*08e0*/  LDG.E R3, desc[UR12][R6.64+0x4] ;  /* 0x0000040c06037981 */ /* 0x008eaa000c1e1900 */
[----:B------:R-:W-:-:S13]  /*08f0*/  PLOP3.LUT P0, PT, PT, PT, UP3, 0x80, 0x8 ;  /* 0x000000000008781c */ /* 0x000fda0003f0f038 */
[----:B------:R-:W3:Y:S01]  /*0900*/  @P0 LDG.E R5, desc[UR12][R6.64+0x8] ;  /* 0x0000080c06050981 */ /* 0x000ee2000c1e1900 */
[----:B------:R-:W-:-:S05]  /*0910*/  VIADD R0, R4, UR11 ;  /* 0x0000000b04007c36 */ /* 0x000fca0008000000 */
[----:B------:R-:W-:-:S05]  /*0920*/  LEA R0, R0, R1, 0x2 ;  /* 0x0000000100007211 */ /* 0x000fca00078e10ff */
[----:B--2---:R4:W-:Y:S04]  /*0930*/  STL [R0+0x4], R3 ;  /* 0x0000040300007387 */ /* 0x0049e80000100800 */
[----:B---3--:R4:W-:Y:S02]  /*0940*/  @P0 STL [R0+0x8], R5 ;  /* 0x0000080500000387 */ /* 0x0089e40000100800 */
.L_x_3:
[----:B------:R-:W-:Y:S05]  /*0950*/  BRA.U UP2, `(.L_x_6) ;  /* 0xfffffff902247547 */ /* 0x000fea000b83ffff */
.L_x_0:
[----:B------:R-:W-:-:S06]  /*0960*/  UISETP.GE.AND UP0, UPT, UR15, 0x1, UPT ;  /* 0x000000010f00788c */ /* 0x000fcc000bf06270 */
[----:B------:R-:W-:-:S13]  /*0970*/  PLOP3.LUT P0, PT, PT, PT, UP0, 0x80, 0x8 ;  /* 0x000000000008781c */ /* 0x000fda0003f0f008 */
[----:B0-----:R-:W-:Y:S05]  /*0980*/  @!P0 EXIT ;  /* 0x000000000000894d */ /* 0x001fea0003800000 */
[----:B------:R-:W-:Y:S01]  /*0990*/  ULOP3.LUT UR42, UR15, 0x7ffffff0, URZ, 0xc0, !UPT ;  /* 0x7ffffff00f2a7892 */ /* 0x000fe2000f8ec0ff */
[----:B------:R-:W-:Y:S01]  /*09a0*/  IMAD.MOV.U32 R24, RZ, RZ, RZ ;  /* 0x000000ffff187224 */ /* 0x000fe200078e00ff */
[----:B------:R-:W-:Y:S02]  /*09b0*/  ULOP3.LUT UR41, UR15, 0xf, URZ, 0xc0, !UPT ;  /* 0x0000000f0f297892 */ /* 0x000fe4000f8ec0ff */
[----:B------:R-:W-:Y:S02]  /*09c0*/  ULOP3.LUT UR43, UR15, 0x7, URZ, 0xc0, !UPT ;  /* 0x000000070f2b7892 */ /* 0x000fe4000f8ec0ff */
[----:B------:R-:W-:Y:S02]  /*09d0*/  ULOP3.LUT UR38, UR15, 0x3, URZ, 0xc0, !UPT ;  /* 0x000000030f267892 */ /* 0x000fe4000f8ec0ff */
[----:B------:R-:W-:-:S12]  /*09e0*/  UIADD3 UR44, UPT, UPT, -UR42, URZ, URZ ;  /* 0x000000ff2a2c7290 */ /* 0x000fd8000fffe1ff */
.L_x_43:
[----:B------:R-:W0:Y:S01]  /*09f0*/  LDCU.64 UR4, c[0x0][0x380] ;  /* 0x00007000ff0477ac */ /* 0x000e220008000a00 */
[----:B------:R-:W-:Y:S01]  /*0a00*/  HFMA2 R26, -RZ, RZ, 0, 0 ;  /* 0x00000000ff1a7431 */ /* 0x000fe200000001ff */
[----:B0-----:R-:W-:Y:S01]  /*0a10*/  UISETP.GE.U32.AND UP0, UPT, UR5, 0x10, UPT ;  /* 0x000000100500788c */ /* 0x001fe2000bf06070 */
[C---:B-1----:R-:W-:Y:S02]  /*0a20*/  IMAD R23, R24.reuse, UR4, RZ ;  /* 0x0000000418177c24 */ /* 0x042fe4000f8e02ff */
[----:B------:R-:W-:-:S05]  /*0a30*/  VIADD R24, R24, 0x1 ;  /* 0x0000000118187836 */ /* 0x000fca0000000000 */
[----:B------:R-:W-:-:S04]  /*0a40*/  ISETP.NE.AND P0, PT, R24, UR4, PT ;  /* 0x0000000418007c0c */ /* 0x000fc8000bf05270 */
[----:B------:R-:W-:Y:S01]  /*0a50*/  P2R R25, PR, RZ, 0x1 ;  /* 0x00000001ff197803 */ /* 0x000fe20000000000 */
[----:B------:R-:W-:Y:S08]  /*0a60*/  BRA.U !UP0, `(.L_x_7) ;  /* 0x0000000d08407547 */ /* 0x000ff0000b800000 */
[----:B------:R-:W-:Y:S01]  /*0a70*/  IMAD.MOV.U32 R18, RZ, RZ, 0x4 ;  /* 0x00000004ff127424 */ /* 0x000fe200078e00ff */
[----:B------:R-:W-:Y:S01]  /*0a80*/  BSSY.RECONVERGENT B6, `(.L_x_8) ;  /* 0x00000cd000067945 */ /* 0x000fe20003800200 */
[----:B------:R-:W-:Y:S02]  /*0a90*/  IMAD.U32 R26, RZ, RZ, UR44 ;  /* 0x0000002cff1a7e24 */ /* 0x000fe4000f8e00ff */
[----:B------:R-:W-:-:S05]  /*0aa0*/  IMAD R18, R23, R18, UR39 ;  /* 0x0000002717127e24 */ /* 0x000fca000f8e0212 */
[----:B------:R-:W-:-:S07]  /*0ab0*/  IADD3 R18, PT, PT, R18, 0x20, RZ ;  /* 0x0000002012127810 */ /* 0x000fce0007ffe0ff */
.L_x_25:
[----:B--234-:R-:W2:Y:S01]  /*0ac0*/  LDL R0, [R18+-0x20] ;  /* 0xffffe00012007983 */ /* 0x01cea20000100800 */
[----:B------:R-:W-:Y:S01]  /*0ad0*/  IMAD.U32 R16, RZ, RZ, UR40 ;  /* 0x00000028ff107e24 */ /* 0x000fe2000f8e00ff */
[----:B------:R-:W-:Y:S01]  /*0ae0*/  MOV R2, 0x0 ;  /* 0x0000000000027802 */ /* 0x000fe20000000f00 */
[----:B------:R-:W0:Y:S03]  /*0af0*/  LDCU.64 UR4, c[0x4][0x8] ;  /* 0x01000100ff0477ac */ /* 0x000e260008000a00 */
[----:B------:R1:W-:Y:S01]  /*0b00*/  STL.64 [R1+0x28], R16 ;  /* 0x0000281001007387 */ /* 0x0003e20000100a00 */
[----:B------:R1:W3:Y:S01]  /*0b10*/  LDC.64 R8, c[0x4][R2] ;  /* 0x0100000002087b82 */ /* 0x0002e20000000a00 */
[----:B------:R-:W-:-:S04]  /*0b20*/  UIADD3 UR6, UP0, UPT, UR36, 0x28, URZ ;  /* 0x0000002824067890 */ /* 0x000fc8000ff1e0ff */
[----:B------:R-:W-:Y:S02]  /*0b30*/  UIADD3.X UR7, UPT, UPT, URZ, UR37, URZ, UP0, !UPT ;  /* 0x00000025ff077290 */ /* 0x000fe400087fe4ff */
[----:B------:R-:W-:-:S04]  /*0b40*/  IMAD.U32 R22, RZ, RZ, UR6 ;  /* 0x00000006ff167e24 */ /* 0x000fc8000f8e00ff */
[----:B------:R-:W-:Y:S02]  /*0b50*/  MOV R19, UR7 ;  /* 0x0000000700137c02 */ /* 0x000fe40008000f00 */
[----:B------:R-:W-:Y:S01]  /*0b60*/  MOV R6, R22 ;  /* 0x0000001600067202 */ /* 0x000fe20000000f00 */
[----:B0-----:R-:W-:Y:S02]  /*0b70*/  IMAD.U32 R4, RZ, RZ, UR4 ;  /* 0x00000004ff047e24 */ /* 0x001fe4000f8e00ff */
[----:B------:R-:W-:Y:S02]  /*0b80*/  IMAD.U32 R5, RZ, RZ, UR5 ;  /* 0x00000005ff057e24 */ /* 0x000fe4000f8e00ff */
[----:B------:R-:W-:Y:S01]  /*0b90*/  IMAD.MOV.U32 R7, RZ, RZ, R19 ;  /* 0x000000ffff077224 */ /* 0x000fe200078e0013 */
[----:B--23--:R1:W-:Y:S06]  /*0ba0*/  STL [R1+0x30], R0 ;  /* 0x0000300001007387 */ /* 0x00c3ec0000100800 */
[----:B------:R-:W-:-:S07]  /*0bb0*/  LEPC R20, `(.L_x_9) ;  /* 0x000000001014794e */ /* 0x000fce0000000000 */
[----:B-1----:R-:W-:Y:S05]  /*0bc0*/  CALL.ABS.NOINC R8 ;  /* 0x0000000008007343 */ /* 0x002fea0003c00000 */
.L_x_9:
[----:B------:R-:W2:Y:S01]  /*0bd0*/  LDL R0, [R18+-0x1c] ;  /* 0xffffe40012007983 */ /* 0x000ea20000100800 */
[----:B------:R-:W-:Y:S01]  /*0be0*/  IMAD.U32 R16, RZ, RZ, UR40 ;  /* 0x00000028ff107e24 */ /* 0x000fe2000f8e00ff */
[----:B------:R0:W1:Y:S01]  /*0bf0*/  LDC.64 R8, c[0x4][R2] ;  /* 0x0100000002087b82 */ /* 0x0000620000000a00 */
[----:B------:R-:W3:Y:S01]  /*0c00*/  LDCU.64 UR4, c[0x4][0x8] ;  /* 0x01000100ff0477ac */ /* 0x000ee20008000a00 */
[----:B------:R-:W-:Y:S01]  /*0c10*/  IMAD.MOV.U32 R6, RZ, RZ, R22 ;  /* 0x000000ffff067224 */ /* 0x000fe200078e0016 */
[----:B------:R-:W-:Y:S01]  /*0c20*/  MOV R7, R19 ;  /* 0x0000001300077202 */ /* 0x000fe20000000f00 */
[----:B------:R0:W-:Y:S01]  /*0c30*/  STL.64 [R1+0x28], R16 ;  /* 0x0000281001007387 */ /* 0x0001e20000100a00 */
[----:B---3--:R-:W-:Y:S01]  /*0c40*/  MOV R4, UR4 ;  /* 0x0000000400047c02 */ /* 0x008fe20008000f00 */
[----:B------:R-:W-:Y:S02]  /*0c50*/  IMAD.U32 R5, RZ, RZ, UR5 ;  /* 0x00000005ff057e24 */ /* 0x000fe4000f8e00ff */
[----:B-12---:R0:W-:Y:S05]  /*0c60*/  STL [R1+0x30], R0 ;  /* 0x0000300001007387 */ /* 0x0061ea0000100800 */
[----:B------:R-:W-:-:S07]  /*0c70*/  LEPC R20, `(.L_x_10) ;  /* 0x000000001014794e */ /* 0x000fce0000000000 */
[----:B0-----:R-:W-:Y:S05]  /*0c80*/  CALL.ABS.NOINC R8 ;  /* 0x0000000008007343 */ /* 0x001fea0003c00000 */
.L_x_10:
[----:B------:R-:W2:Y:S01]  /*0c90*/  LDL R0, [R18+-0x18] ;  /* 0xffffe80012007983 */ /* 0x000ea20000100800 */
[----:B------:R-:W-:Y:S01]  /*0ca0*/  IMAD.U32 R16, RZ, RZ, UR40 ;  /* 0x00000028ff107e24 */ /* 0x000fe2000f8e00ff */
[----:B------:R0:W1:Y:S01]  /*0cb0*/  LDC.64 R8, c[0x4][R2] ;  /* 0x0100000002087b82 */ /* 0x0000620000000a00 */
[----:B------:R-:W3:Y:S01]  /*0cc0*/  LDCU.64 UR4, c[0x4][0x8] ;  /* 0x01000100ff0477ac */ /* 0x000ee20008000a00 */
[----:B------:R-:W-:Y:S02]  /*0cd0*/  IMAD.MOV.U32 R6, RZ, RZ, R22 ;  /* 0x000000ffff067224 */ /* 0x000fe400078e0016 */
[----:B------:R0:W-:Y:S01]  /*0ce0*/  STL.64 [R1+0x28], R16 ;  /* 0x0000281001007387 */ /* 0x0001e20000100a00 */
[----:B------:R-:W-:Y:S02]  /*0cf0*/  IMAD.MOV.U32 R7, RZ, RZ, R19 ;  /* 0x000000ffff077224 */ /* 0x000fe400078e0013 */
[----:B---3--:R-:W-:Y:S01]  /*0d00*/  IMAD.U32 R4, RZ, RZ, UR4 ;  /* 0x00000004ff047e24 */ /* 0x008fe2000f8e00ff */
[----:B------:R-:W-:Y:S01]  /*0d10*/  MOV R5, UR5 ;  /* 0x0000000500057c02 */ /* 0x000fe20008000f00 */
[----:B-12---:R0:W-:Y:S06]  /*0d20*/  STL [R1+0x30], R0 ;  /* 0x0000300001007387 */ /* 0x0061ec0000100800 */
[----:B------:R-:W-:-:S07]  /*0d30*/  LEPC R20, `(.L_x_11) ;  /* 0x000000001014794e */ /* 0x000fce0000000000 */
[----:B0-----:R-:W-:Y:S05]  /*0d40*/  CALL.ABS.NOINC R8 ;  /* 0x0000000008007343 */ /* 0x001fea0003c00000 */
.L_x_11:
[----:B------:R-:W2:Y:S01]  /*0d50*/  LDL R0, [R18+-0x14] ;  /* 0xffffec0012007983 */ /* 0x000ea20000100800 */
[----:B------:R-:W-:Y:S01]  /*0d60*/  MOV R16, UR40 ;  /* 0x0000002800107c02 */ /* 0x000fe20008000f00 */
[----:B------:R0:W1:Y:S01]  /*0d70*/  LDC.64 R8, c[0x4][R2] ;  /* 0x0100000002087b82 */ /* 0x0000620000000a00 */
[----:B------:R-:W3:Y:S01]  /*0d80*/  LDCU.64 UR4, c[0x4][0x8] ;  /* 0x01000100ff0477ac */ /* 0x000ee20008000a00 */
[----:B------:R-:W-:Y:S01]  /*0d90*/  MOV R6, R22 ;  /* 0x0000001600067202 */ /* 0x000fe20000000f00 */
[----:B------:R-:W-:Y:S01]  /*0da0*/  IMAD.MOV.U32 R7, RZ, RZ, R19 ;  /* 0x000000ffff077224 */ /* 0x000fe200078e0013 */
[----:B------:R0:W-:Y:S01]  /*0db0*/  STL.64 [R1+0x28], R16 ;  /* 0x0000281001007387 */ /* 0x0001e20000100a00 */
[----:B---3--:R-:W-:Y:S02]  /*0dc0*/  IMAD.U32 R4, RZ, RZ, UR4 ;  /* 0x00000004ff047e24 */ /* 0x008fe4000f8e00ff */
[----:B------:R-:W-:Y:S01]  /*0dd0*/  IMAD.U32 R5, RZ, RZ, UR5 ;  /* 0x00000005ff057e24 */ /* 0x000fe2000f8e00ff */
[----:B-12---:R0:W-:Y:S06]  /*0de0*/  STL [R1+0x30], R0 ;  /* 0x0000300001007387 */ /* 0x0061ec0000100800 */
[----:B------:R-:W-:-:S07]  /*0df0*/  LEPC R20, `(.L_x_12) ;  /* 0x000000001014794e */ /* 0x000fce0000000000 */
[----:B0-----:R-:W-:Y:S05]  /*0e00*/  CALL.ABS.NOINC R8 ;  /* 0x0000000008007343 */ /* 0x001fea0003c00000 */
.L_x_12:
        /* <DEDUP_REMOVED lines=12> */
.L_x_13:
        /* <DEDUP_REMOVED lines=12> */
.L_x_14:
        /* <DEDUP_REMOVED lines=12> */
.L_x_15:
        /* <DEDUP_REMOVED lines=12> */
.L_x_16:
[----:B------:R-:W2:Y:S01]  /*1110*/  LDL R0, [R18] ;  /* 0x0000000012007983 */ /* 0x000ea20000100800 */
        /* <DEDUP_REMOVED lines=11> */
.L_x_17:
[----:B------:R-:W2:Y:S01]  /*11d0*/  LDL R0, [R18+0x4] ;  /* 0x0000040012007983 */ /* 0x000ea20000100800 */
        /* <DEDUP_REMOVED lines=11> */
.L_x_18:
[----:B------:R-:W2:Y:S01]  /*1290*/  LDL R0, [R18+0x8] ;  /* 0x0000080012007983 */ /* 0x000ea20000100800 */
        /* <DEDUP_REMOVED lines=11> */
.L_x_19:
[----:B------:R-:W2:Y:S01]  /*1350*/  LDL R0, [R18+0xc] ;  /* 0x00000c0012007983 */ /* 0x000ea20000100800 */
        /* <DEDUP_REMOVED lines=11> */
.L_x_20:
        /* <DEDUP_REMOVED lines=12> */
.L_x_21:
        /* <DEDUP_REMOVED lines=12> */
.L_x_22:
        /* <DEDUP_REMOVED lines=12> */
.L_x_23:
[----:B------:R-:W2:Y:S01]  /*1650*/  LDL R0, [R18+0x1c] ;  /* 0x00001c0012007983 */ /* 0x000ea20000100800 */
[----:B------:R-:W-:Y:S01]  /*1660*/  MOV R16, UR40 ;  /* 0x0000002800107c02 */ /* 0x000fe20008000f00 */
[----:B------:R-:W0:Y:S01]  /*1670*/  LDC.64 R2, c[0x4][R2] ;  /* 0x0100000002027b82 */ /* 0x000e220000000a00 */
[----:B------:R-:W1:Y:S01]  /*1680*/  LDCU.64 UR4, c[0x4][0x8] ;  /* 0x01000100ff0477ac */ /* 0x000e620008000a00 */
[----:B------:R-:W-:Y:S01]  /*1690*/  MOV R6, R22 ;  /* 0x0000001600067202 */ /* 0x000fe20000000f00 */
[----:B------:R-:W-:Y:S01]  /*16a0*/  IMAD.MOV.U32 R7, RZ, RZ, R19 ;  /* 0x000000ffff077224 */ /* 0x000fe200078e0013 */
[----:B------:R3:W-:Y:S01]  /*16b0*/  STL.64 [R1+0x28], R16 ;  /* 0x0000281001007387 */ /* 0x0007e20000100a00 */
[----:B-1----:R-:W-:Y:S02]  /*16c0*/  IMAD.U32 R4, RZ, RZ, UR4 ;  /* 0x00000004ff047e24 */ /* 0x002fe4000f8e00ff */
[----:B------:R-:W-:Y:S01]  /*16d0*/  IMAD.U32 R5, RZ, RZ, UR5 ;  /* 0x00000005ff057e24 */ /* 0x000fe2000f8e00ff */
[----:B0-2---:R3:W-:Y:S06]  /*16e0*/  STL [R1+0x30], R0 ;  /* 0x0000300001007387 */ /* 0x0057ec0000100800 */
[----:B------:R-:W-:-:S07]  /*16f0*/  LEPC R20, `(.L_x_24) ;  /* 0x000000001014794e */ /* 0x000fce0000000000 */
[----:B---3--:R-:W-:Y:S05]  /*1700*/  CALL.ABS.NOINC R2 ;  /* 0x0000000002007343 */ /* 0x008fea0003c00000 */
.L_x_24:
[----:B------:R-:W-:Y:S01]  /*1710*/  VIADD R26, R26, 0x10 ;  /* 0x000000101a1a7836 */ /* 0x000fe20000000000 */
[----:B------:R-:W-:-:S04]  /*1720*/  IADD3 R18, PT, PT, R18, 0x40, RZ ;  /* 0x0000004012127810 */ /* 0x000fc80007ffe0ff */
[----:B------:R-:W-:-:S13]  /*1730*/  ISETP.NE.AND P0, PT, R26, RZ, PT ;  /* 0x000000ff1a00720c */ /* 0x000fda0003f05270 */
[----:B------:R-:W-:Y:S05]  /*1740*/  @P0 BRA `(.L_x_25) ;  /* 0xfffffff000dc0947 */ /* 0x000fea000383ffff */
[----:B------:R-:W-:Y:S05]  /*1750*/  BSYNC.RECONVERGENT B6 ;  /* 0x0000000000067941 */ /* 0x000fea0003800200 */
.L_x_8:
[----:B------:R-:W-:-:S07]  /*1760*/  IMAD.U32 R26, RZ, RZ, UR42 ;  /* 0x0000002aff1a7e24 */ /* 0x000fce000f8e00ff */
.L_x_7:
[----:B------:R-:W-:-:S09]  /*1770*/  UISETP.NE.AND UP0, UPT, UR41, URZ, UPT ;  /* 0x000000ff2900728c */ /* 0x000fd2000bf05270 */
[----:B------:R-:W-:Y:S05]  /*1780*/  BRA.U !UP0, `(.L_x_26) ;  /* 0x0000000d08987547 */ /* 0x000fea000b800000 */
[----:B------:R-:W-:-:S04]  /*1790*/  UIADD3 UR4, UPT, UPT, UR41, -0x1, URZ ;  /* 0xffffffff29047890 */ /* 0x000fc8000fffe0ff */
[----:B------:R-:W-:-:S09]  /*17a0*/  UISETP.GE.U32.AND UP0, UPT, UR4, 0x7, UPT ;  /* 0x000000070400788c */ /* 0x000fd2000bf06070 */
[----:B------:R-:W-:Y:S05]  /*17b0*/  BRA.U !UP0, `(.L_x_27) ;  /* 0x0000000508b47547 */ /* 0x000fea000b800000 */
[----:B--234-:R-:W-:Y:S01]  /*17c0*/  IMAD.IADD R0, R23, 0x1, R26 ;  /* 0x0000000117007824 */ /* 0x01cfe200078e021a */
[----:B------:R-:W-:Y:S01]  /*17d0*/  MOV R16, UR40 ;  /* 0x0000002800107c02 */ /* 0x000fe20008000f00 */
[----:B------:R-:W0:Y:S03]  /*17e0*/  LDCU.64 UR4, c[0x4][0x8] ;  /* 0x01000100ff0477ac */ /* 0x000e260008000a00 */
[----:B------:R-:W-:-:S06]  /*17f0*/  LEA R0, R0, UR39, 0x2 ;  /* 0x0000002700007c11 */ /* 0x000fcc000f8e10ff */
[----:B------:R-:W2:Y:S01]  /*1800*/  LDL R0, [R0] ;  /* 0x0000000000007983 */ /* 0x000ea20000100800 */
[----:B------:R-:W-:Y:S01]  /*1810*/  MOV R18, 0x0 ;  /* 0x0000000000127802 */ /* 0x000fe20000000f00 */
[----:B------:R-:W-:Y:S01]  /*1820*/  IMAD.MOV.U32 R7, RZ, RZ, R19 ;  /* 0x000000ffff077224 */ /* 0x000fe200078e0013 */
[----:B------:R-:W-:Y:S01]  /*1830*/  MOV R6, R22 ;  /* 0x0000001600067202 */ /* 0x000fe20000000f00 */
[----:B------:R1:W-:Y:S01]  /*1840*/  STL.64 [R1+0x28], R16 ;  /* 0x0000281001007387 */ /* 0x0003e20000100a00 */
[----:B------:R1:W3:Y:S01]  /*1850*/  LDC.64 R2, c[0x4][R18] ;  /* 0x0100000012027b82 */ /* 0x0002e20000000a00 */
[----:B0-----:R-:W-:Y:S02]  /*1860*/  IMAD.U32 R4, RZ, RZ, UR4 ;  /* 0x00000004ff047e24 */ /* 0x001fe4000f8e00ff */
[----:B------:R-:W-:Y:S01]  /*1870*/  IMAD.U32 R5, RZ, RZ, UR5 ;  /* 0x00000005ff057e24 */ /* 0x000fe2000f8e00ff */
[----:B--23--:R1:W-:Y:S06]  /*1880*/  STL [R1+0x30], R0 ;  /* 0x0000300001007387 */ /* 0x00c3ec0000100800 */
[----:B------:R-:W-:-:S07]  /*1890*/  LEPC R20, `(.L_x_28) ;  /* 0x000000001014794e */ /* 0x000fce0000000000 */
[----:B-1----:R-:W-:Y:S05]  /*18a0*/  CALL.ABS.NOINC R2 ;  /* 0x0000000002007343 */ /* 0x002fea0003c00000 */
.L_x_28:
[----:B------:R-:W-:Y:S01]  /*18b0*/  IMAD.IADD R16, R23, 0x1, R26 ;  /* 0x0000000117107824 */ /* 0x000fe200078e021a */
[----:B------:R-:W0:Y:S04]  /*18c0*/  LDCU.64 UR4, c[0x4][0x8] ;  /* 0x01000100ff0477ac */ /* 0x000e280008000a00 */
[----:B------:R-:W-:-:S05]  /*18d0*/  LEA R16, R16, R1, 0x2 ;  /* 0x0000000110107211 */ /* 0x000fca00078e10ff */
[----:B------:R-:W2:Y:S01]  /*18e0*/  LDL R0, [R16+0x4] ;  /* 0x0000040010007983 */ /* 0x000ea20000100800 */
[----:B------:R-:W-:Y:S01]  /*18f0*/  IMAD.U32 R8, RZ, RZ, UR40 ;  /* 0x00000028ff087e24 */ /* 0x000fe2000f8e00ff */
[----:B------:R1:W3:Y:S01]  /*1900*/  LDC.64 R2, c[0x4][R18] ;  /* 0x0100000012027b82 */ /* 0x0002e20000000a00 */
[----:B------:R-:W-:Y:S01]  /*1910*/  IMAD.MOV.U32 R9, RZ, RZ, R17 ;  /* 0x000000ffff097224 */ /* 0x000fe200078e0011 */
[----:B------:R-:W-:Y:S01]  /*1920*/  MOV R7, R19 ;  /* 0x0000001300077202 */ /* 0x000fe20000000f00 */
[----:B------:R-:W-:-:S03]  /*1930*/  IMAD.MOV.U32 R6, RZ, RZ, R22 ;  /* 0x000000ffff067224 */ /* 0x000fc600078e0016 */
[----:B------:R1:W-:Y:S01]  /*1940*/  STL.64 [R1+0x28], R8 ;  /* 0x0000280801007387 */ /* 0x0003e20000100a00 */
[----:B0-----:R-:W-:Y:S01]  /*1950*/  MOV R4, UR4 ;  /* 0x0000000400047c02 */ /* 0x001fe20008000f00 */
[----:B------:R-:W-:Y:S02]  /*1960*/  IMAD.U32 R5, RZ, RZ, UR5 ;  /* 0x00000005ff057e24 */ /* 0x000fe4000f8e00ff */
[----:B--23--:R1:W-:Y:S05]  /*1970*/  STL [R1+0x30], R0 ;  /* 0x0000300001007387 */ /* 0x00c3ea0000100800 */
[----:B------:R-:W-:-:S07]  /*1980*/  LEPC R20, `(.L_x_29) ;  /* 0x000000001014794e */ /* 0x000fce0000000000 */
[----:B-1----:R-:W-:Y:S05]  /*1990*/  CALL.ABS.NOINC R2 ;  /* 0x0000000002007343 */ /* 0x002fea0003c00000 */
.L_x_29:
[----:B------:R-:W2:Y:S01]  /*19a0*/  LDL R0, [R16+0x8] ;  /* 0x0000080010007983 */ /* 0x000ea20000100800 */
[----:B------:R-:W-:Y:S01]  /*19b0*/  IMAD.U32 R8, RZ, RZ, UR40 ;  /* 0x00000028ff087e24 */ /* 0x000fe2000f8e00ff */
[----:B------:R0:W1:Y:S01]  /*19c0*/  LDC.64 R2, c[0x4][R18] ;  /* 0x0100000012027b82 */ /* 0x0000620000000a00 */
[----:B------:R-:W-:Y:S01]  /*19d0*/  IMAD.MOV.U32 R9, RZ, RZ, R17 ;  /* 0x000000ffff097224 */ /* 0x000fe200078e0011 */
[----:B------:R-:W3:Y:S01]  /*19e0*/  LDCU.64 UR4, c[0x4][0x8] ;  /* 0x01000100ff0477ac */ /* 0x000ee20008000a00 */
[----:B------:R-:W-:Y:S01]  /*19f0*/  IMAD.MOV.U32 R6, RZ, RZ, R22 ;  /* 0x000000ffff067224 */ /* 0x000fe200078e0016 */
[----:B------:R-:W-:Y:S02]  /*1a00*/  MOV R7, R19 ;  /* 0x0000001300077202 */ /* 0x000fe40000000f00 */
[----:B------:R0:W-:Y:S01]  /*1a10*/  STL.64 [R1+0x28], R8 ;  /* 0x0000280801007387 */ /* 0x0001e20000100a00 */
[----:B---3--:R-:W-:Y:S01]  /*1a20*/  MOV R4, UR4 ;  /* 0x0000000400047c02 */ /* 0x008fe20008000f00 */
[----:B------:R-:W-:-:S02]  /*1a30*/  IMAD.U32 R5, RZ, RZ, UR5 ;  /* 0x00000005ff057e24 */ /* 0x000fc4000f8e00ff */
[----:B-12---:R0:W-:Y:S05]  /*1a40*/  STL [R1+0x30], R0 ;  /* 0x0000300001007387 */ /* 0x0061ea0000100800 */
[----:B------:R-:W-:-:S07]  /*1a50*/  LEPC R20, `(.L_x_30) ;  /* 0x000000001014794e */ /* 0x000fce0000000000 */
[----:B0-----:R-:W-:Y:S05]  /*1a60*/  CALL.ABS.NOINC R2 ;  /* 0x0000000002007343 */ /* 0x001fea0003c00000 */
.L_x_30:
[----:B------:R-:W2:Y:S01]  /*1a70*/  LDL R0, [R16+0xc] ;  /* 0x00000c0010007983 */ /* 0x000ea20000100800 */
[----:B------:R-:W-:Y:S01]  /*1a80*/  IMAD.U32 R8, RZ, RZ, UR40 ;  /* 0x00000028ff087e24 */ /* 0x000fe2000f8e00ff */
[----:B------:R0:W1:Y:S01]  /*1a90*/  LDC.64 R2, c[0x4][R18] ;  /* 0x0100000012027b82 */ /* 0x0000620000000a00 */
[----:B------:R-:W-:Y:S01]  /*1aa0*/  IMAD.MOV.U32 R9, RZ, RZ, R17 ;  /* 0x000000ffff097224 */ /* 0x000fe200078e0011 */
[----:B------:R-:W3:Y:S01]  /*1ab0*/  LDCU.64 UR4, c[0x4][0x8] ;  /* 0x01000100ff0477ac */ /* 0x000ee20008000a00 */
[----:B------:R-:W-:Y:S01]  /*1ac0*/  MOV R6, R22 ;  /* 0x0000001600067202 */ /* 0x000fe20000000f00 */
[----:B------:R-:W-:Y:S02]  /*1ad0*/  IMAD.MOV.U32 R7, RZ, RZ, R19 ;  /* 0x000000ffff077224 */ /* 0x000fe400078e0013 */
[----:B------:R0:W-:Y:S01]  /*1ae0*/  STL.64 [R1+0x28], R8 ;  /* 0x0000280801007387 */ /* 0x0001e20000100a00 */
[----:B---3--:R-:W-:Y:S01]  /*1af0*/  MOV R4, UR4 ;  /* 0x0000000400047c02 */ /* 0x008fe20008000f00 */
[----:B------:R-:W-:-:S02]  /*1b00*/  IMAD.U32 R5, RZ, RZ, UR5 ;  /* 0x00000005ff057e24 */ /* 0x000fc4000f8e00ff */
[----:B-12---:R0:W-:Y:S05]  /*1b10*/  STL [R1+0x30], R0 ;  /* 0x0000300001007387 */ /* 0x0061ea0000100800 */
[----:B------:R-:W-:-:S07]  /*1b20*/  LEPC R20, `(.L_x_31) ;  /* 0x000000001014794e */ /* 0x000fce0000000000 */
[----:B0-----:R-:W-:Y:S05]  /*1b30*/  CALL.ABS.NOINC R2 ;  /* 0x0000000002007343 */ /* 0x001fea0003c00000 */
.L_x_31:
[----:B------:R-:W2:Y:S01]  /*1b40*/  LDL R0, [R16+0x10] ;  /* 0x0000100010007983 */ /* 0x000ea20000100800 */
[----:B------:R-:W-:Y:S01]  /*1b50*/  MOV R8, UR40 ;  /* 0x0000002800087c02 */ /* 0x000fe20008000f00 */
[----:B------:R-:W-:Y:S01]  /*1b60*/  IMAD.MOV.U32 R9, RZ, RZ, R17 ;  /* 0x000000ffff097224 */ /* 0x000fe200078e0011 */
[----:B------:R0:W1:Y:S01]  /*1b70*/  LDC.64 R2, c[0x4][R18] ;  /* 0x0100000012027b82 */ /* 0x0000620000000a00 */
[----:B------:R-:W3:Y:S01]  /*1b80*/  LDCU.64 UR4, c[0x4][0x8] ;  /* 0x01000100ff0477ac */ /* 0x000ee20008000a00 */
[----:B------:R-:W-:Y:S01]  /*1b90*/  MOV R6, R22 ;  /* 0x0000001600067202 */ /* 0x000fe20000000f00 */
[----:B------:R-:W-:Y:S01]  /*1ba0*/  IMAD.MOV.U32 R7, RZ, RZ, R19 ;  /* 0x000000ffff077224 */ /* 0x000fe200078e0013 */
[----:B------:R0:W-:Y:S01]  /*1bb0*/  STL.64 [R1+0x28], R8 ;  /* 0x0000280801007387 */ /* 0x0001e20000100a00 */
[----:B---3--:R-:W-:Y:S01]  /*1bc0*/  MOV R4, UR4 ;  /* 0x0000000400047c02 */ /* 0x008fe20008000f00 */
[----:B------:R-:W-:Y:S02]  /*1bd0*/  IMAD.U32 R5, RZ, RZ, UR5 ;  /* 0x00000005ff057e24 */ /* 0x000fe4000f8e00ff */
[----:B-12---:R0:W-:Y:S05]  /*1be0*/  STL [R1+0x30], R0 ;  /* 0x0000300001007387 */ /* 0x0061ea0000100800 */
[----:B------:R-:W-:-:S07]  /*1bf0*/  LEPC R20, `(.L_x_32) ;  /* 0x000000001014794e */ /* 0x000fce0000000000 */
[----:B0-----:R-:W-:Y:S05]  /*1c00*/  CALL.ABS.NOINC R2 ;  /* 0x0000000002007343 */ /* 0x001fea0003c00000 */
.L_x_32:
        /* <DEDUP_REMOVED lines=13> */
.L_x_33:
        /* <DEDUP_REMOVED lines=13> */
.L_x_34:
        /* <DEDUP_REMOVED lines=13> */
.L_x_35:
[----:B------:R-:W-:-:S07]  /*1e80*/  IADD3 R26, PT, PT, R26, 0x8, RZ ;  /* 0x000000081a1a7810 */ /* 0x000fce0007ffe0ff */
.L_x_27:
        /* <DEDUP_REMOVED lines=15> */
[----:B0-----:R-:W-:Y:S01]  /*1f80*/  IMAD.U32 R4, RZ, RZ, UR4 ;  /* 0x00000004ff047e24 */ /* 0x001fe2000f8e00ff */
[----:B------:R-:W-:Y:S01]  /*1f90*/  MOV R5, UR5 ;  /* 0x0000000500057c02 */ /* 0x000fe20008000f00 */
[----:B--23--:R1:W-:Y:S06]  /*1fa0*/  STL [R1+0x30], R0 ;  /* 0x0000300001007387 */ /* 0x00c3ec0000100800 */
[----:B------:R-:W-:-:S07]  /*1fb0*/  LEPC R20, `(.L_x_37) ;  /* 0x000000001014794e */ /* 0x000fce0000000000 */
[----:B-1----:R-:W-:Y:S05]  /*1fc0*/  CALL.ABS.NOINC R2 ;  /* 0x0000000002007343 */ /* 0x002fea0003c00000 */
.L_x_37:
[----:B------:R-:W-:Y:S01]  /*1fd0*/  IMAD.IADD R16, R23, 0x1, R26 ;  /* 0x0000000117107824 */ /* 0x000fe200078e021a */
[----:B------:R-:W-:Y:S01]  /*1fe0*/  MOV R9, R17 ;  /* 0x0000001100097202 */ /* 0x000fe20000000f00 */
[----:B------:R-:W-:Y:S01]  /*1ff0*/  IMAD.U32 R8, RZ, RZ, UR40 ;  /* 0x00000028ff087e24 */ /* 0x000fe2000f8e00ff */
[----:B------:R-:W0:Y:S02]  /*2000*/  LDCU.64 UR4, c[0x4][0x8] ;  /* 0x01000100ff0477ac */ /* 0x000e240008000a00 */
[----:B------:R-:W-:-:S05]  /*2010*/  LEA R16, R16, R1, 0x2 ;  /* 0x0000000110107211 */ /* 0x000fca00078e10ff */
[----:B------:R-:W2:Y:S01]  /*2020*/  LDL R0, [R16+0x4] ;  /* 0x0000040010007983 */ /* 0x000ea20000100800 */
[----:B------:R1:W3:Y:S01]  /*2030*/  LDC.64 R2, c[0x4][R18] ;  /* 0x0100000012027b82 */ /* 0x0002e20000000a00 */
[----:B------:R-:W-:Y:S01]  /*2040*/  IMAD.MOV.U32 R6, RZ, RZ, R22 ;  /* 0x000000ffff067224 */ /* 0x000fe200078e0016 */
[----:B------:R-:W-:Y:S01]  /*2050*/  MOV R7, R19 ;  /* 0x0000001300077202 */ /* 0x000fe20000000f00 */
[----:B------:R1:W-:Y:S01]  /*2060*/  STL.64 [R1+0x28], R8 ;  /* 0x0000280801007387 */ /* 0x0003e20000100a00 */
[----:B0-----:R-:W-:Y:S01]  /*2070*/  IMAD.U32 R4, RZ, RZ, UR4 ;  /* 0x00000004ff047e24 */ /* 0x001fe2000f8e00ff */
[----:B------:R-:W-:Y:S02]  /*2080*/  MOV R5, UR5 ;  /* 0x0000000500057c02 */ /* 0x000fe40008000f00 */
[----:B--23--:R1:W-:Y:S05]  /*2090*/  STL [R1+0x30], R0 ;  /* 0x0000300001007387 */ /* 0x00c3ea0000100800 */
[----:B------:R-:W-:-:S07]  /*20a0*/  LEPC R20, `(.L_x_38) ;  /* 0x000000001014794e */ /* 0x000fce0000000000 */
[----:B-1----:R-:W-:Y:S05]  /*20b0*/  CALL.ABS.NOINC R2 ;  /* 0x0000000002007343 */ /* 0x002fea0003c00000 */
.L_x_38:
[----:B------:R-:W2:Y:S01]  /*20c0*/  LDL R0, [R16+0x8] ;  /* 0x0000080010007983 */ /* 0x000ea20000100800 */
[----:B------:R-:W-:Y:S01]  /*20d0*/  IMAD.U32 R8, RZ, RZ, UR40 ;  /* 0x00000028ff087e24 */ /* 0x000fe2000f8e00ff */
[----:B------:R-:W-:Y:S01]  /*20e0*/  MOV R9, R17 ;  /* 0x0000001100097202 */ /* 0x000fe20000000f00 */
[----:B------:R0:W1:Y:S01]  /*20f0*/  LDC.64 R2, c[0x4][R18] ;  /* 0x0100000012027b82 */ /* 0x0000620000000a00 */
[----:B------:R-:W3:Y:S01]  /*2100*/  LDCU.64 UR4, c[0x4][0x8] ;  /* 0x01000100ff0477ac */ /* 0x000ee20008000a00 */
[----:B------:R-:W-:Y:S01]  /*2110*/  IMAD.MOV.U32 R6, RZ, RZ, R22 ;  /* 0x000000ffff067224 */ /* 0x000fe200078e0016 */
[----:B------:R-:W-:Y:S01]  /*2120*/  MOV R7, R19 ;  /* 0x0000001300077202 */ /* 0x000fe20000000f00 */
[----:B------:R0:W-:Y:S01]  /*2130*/  STL.64 [R1+0x28], R8 ;  /* 0x0000280801007387 */ /* 0x0001e20000100a00 */
[----:B---3--:R-:W-:Y:S01]  /*2140*/  IMAD.U32 R4, RZ, RZ, UR4 ;  /* 0x00000004ff047e24 */ /* 0x008fe2000f8e00ff */
[----:B------:R-:W-:Y:S02]  /*2150*/  MOV R5, UR5 ;  /* 0x0000000500057c02 */ /* 0x000fe40008000f00 */
[----:B-12---:R0:W-:Y:S05]  /*2160*/  STL [R1+0x30], R0 ;  /* 0x0000300001007387 */ /* 0x0061ea0000100800 */
[----:B------:R-:W-:-:S07]  /*2170*/  LEPC R20, `(.L_x_39) ;  /* 0x000000001014794e */ /* 0x000fce0000000000 */
[----:B0-----:R-:W-:Y:S05]  /*2180*/  CALL.ABS.NOINC R2 ;  /* 0x0000000002007343 */ /* 0x001fea0003c00000 */
.L_x_39:
        /* <DEDUP_REMOVED lines=13> */
.L_x_40:
[----:B------:R-:W-:-:S07]  /*2260*/  VIADD R26, R26, 0x4 ;  /* 0x000000041a1a7836 */ /* 0x000fce0000000000 */
.L_x_36:
[----:B------:R-:W-:-:S09]  /*2270*/  UISETP.NE.AND UP0, UPT, UR38, URZ, UPT ;  /* 0x000000ff2600728c */ /* 0x000fd2000bf05270 */
[----:B------:R-:W-:Y:S05]  /*2280*/  BRA.U !UP0, `(.L_x_26) ;  /* 0x0000000108d87547 */ /* 0x000fea000b800000 */
[----:B--234-:R-:W-:Y:S01]  /*2290*/  IADD3 R0, PT, PT, R23, R26, RZ ;  /* 0x0000001a17007210 */ /* 0x01cfe20007ffe0ff */
[----:B------:R-:W-:Y:S01]  /*22a0*/  IMAD.U32 R8, RZ, RZ, UR40 ;  /* 0x00000028ff087e24 */ /* 0x000fe2000f8e00ff */
[----:B------:R-:W-:Y:S01]  /*22b0*/  MOV R9, R17 ;  /* 0x0000001100097202 */ /* 0x000fe20000000f00 */
[----:B------:R-:W0:Y:S01]  /*22c0*/  LDCU.64 UR4, c[0x4][0x8] ;  /* 0x01000100ff0477ac */ /* 0x000e220008000a00 */
[----:B------:R-:W-:-:S06]  /*22d0*/  LEA R0, R0, UR39, 0x2 ;  /* 0x0000002700007c11 */ /* 0x000fcc000f8e10ff */
[----:B------:R-:W2:Y:S01]  /*22e0*/  LDL R0, [R0] ;  /* 0x0000000000007983 */ /* 0x000ea20000100800 */
[----:B------:R-:W-:Y:S01]  /*22f0*/  MOV R16, 0x0 ;  /* 0x0000000000107802 */ /* 0x000fe20000000f00 */
[----:B------:R-:W-:Y:S01]  /*2300*/  IMAD.U32 R18, RZ, RZ, UR38 ;  /* 0x00000026ff127e24 */ /* 0x000fe2000f8e00ff */
[----:B------:R-:W-:Y:S01]  /*2310*/  MOV R6, R22 ;  /* 0x0000001600067202 */ /* 0x000fe20000000f00 */
[----:B------:R-:W-:Y:S01]  /*2320*/  STL.64 [R1+0x28], R8 ;  /* 0x0000280801007387 */ /* 0x000fe20000100a00 */
[----:B------:R1:W3:Y:S01]  /*2330*/  LDC.64 R2, c[0x4][R16] ;  /* 0x0100000010027b82 */ /* 0x0002e20000000a00 */
[----:B------:R-:W-:Y:S01]  /*2340*/  IMAD.MOV.U32 R7, RZ, RZ, R19 ;  /* 0x000000ffff077224 */ /* 0x000fe200078e0013 */
[----:B------:R-:W-:Y:S02]  /*2350*/  ISETP.NE.AND P0, PT, R18, 0x1, PT ;  /* 0x000000011200780c */ /* 0x000fe40003f05270 */
[----:B0-----:R-:W-:Y:S01]  /*2360*/  MOV R4, UR4 ;  /* 0x0000000400047c02 */ /* 0x001fe20008000f00 */
[----:B------:R-:W-:Y:S01]  /*2370*/  IMAD.U32 R5, RZ, RZ, UR5 ;  /* 0x00000005ff057e24 */ /* 0x000fe2000f8e00ff */
[----:B--2---:R0:W-:Y:S02]  /*2380*/  STL [R1+0x30], R0 ;  /* 0x0000300001007387 */ /* 0x0041e40000100800 */
[----:B01-3--:R-:W-:-:S07]  /*2390*/  P2R R0, PR, RZ, 0x1 ;  /* 0x00000001ff007803 */ /* 0x00bfce0000000000 */
[----:B------:R-:W-:-:S07]  /*23a0*/  LEPC R20, `(.L_x_41) ;  /* 0x000000001014794e */ /* 0x000fce0000000000 */
[----:B------:R-:W-:Y:S05]  /*23b0*/  CALL.ABS.NOINC R2 ;  /* 0x0000000002007343 */ /* 0x000fea0003c00000 */
.L_x_41:
[----:B------:R-:W-:-:S13]  /*23c0*/  ISETP.NE.AND P6, PT, R18, 0x1, PT ;  /* 0x000000011200780c */ /* 0x000fda0003fc5270 */
[----:B------:R-:W-:Y:S05]  /*23d0*/  @!P6 BRA `(.L_x_26) ;  /* 0x000000000084e947 */ /* 0x000fea0003800000 */
[----:B------:R-:W-:Y:S01]  /*23e0*/  IADD3 R18, PT, PT, R23, R26, RZ ;  /* 0x0000001a17127210 */ /* 0x000fe20007ffe0ff */
[----:B------:R-:W-:Y:S01]  /*23f0*/  IMAD.MOV.U32 R9, RZ, RZ, R17 ;  /* 0x000000ffff097224 */ /* 0x000fe200078e0011 */
[----:B------:R-:W-:Y:S01]  /*2400*/  MOV R8, UR40 ;  /* 0x0000002800087c02 */ /* 0x000fe20008000f00 */
[----:B------:R-:W0:Y:S02]  /*2410*/  LDCU.64 UR4, c[0x4][0x8] ;  /* 0x01000100ff0477ac */ /* 0x000e240008000a00 */
[----:B------:R-:W-:-:S05]  /*2420*/  IMAD.U32 R18, R18, 0x4, R1 ;  /* 0x0000000412127824 */ /* 0x000fca00078e0001 */
[----:B------:R-:W2:Y:S01]  /*2430*/  LDL R0, [R18+0x4] ;  /* 0x0000040012007983 */ /* 0x000ea20000100800 */
[----:B------:R1:W3:Y:S01]  /*2440*/  LDC.64 R2, c[0x4][R16] ;  /* 0x0100000010027b82 */ /* 0x0002e20000000a00 */
[----:B------:R-:W-:Y:S01]  /*2450*/  MOV R23, UR38 ;  /* 0x0000002600177c02 */ /* 0x000fe20008000f00 */
[----:B------:R-:W-:Y:S01]  /*2460*/  IMAD.MOV.U32 R6, RZ, RZ, R22 ;  /* 0x000000ffff067224 */ /* 0x000fe200078e0016 */
[----:B------:R-:W-:Y:S01]  /*2470*/  STL.64 [R1+0x28], R8 ;  /* 0x0000280801007387 */ /* 0x000fe20000100a00 */
[----:B------:R-:W-:Y:S02]  /*2480*/  MOV R7, R19 ;  /* 0x0000001300077202 */ /* 0x000fe40000000f00 */
[----:B------:R-:W-:Y:S01]  /*2490*/  ISETP.NE.AND P0, PT, R23, 0x2, PT ;  /* 0x000000021700780c */ /* 0x000fe20003f05270 */
[----:B0-----:R-:W-:Y:S01]  /*24a0*/  IMAD.U32 R4, RZ, RZ, UR4 ;  /* 0x00000004ff047e24 */ /* 0x001fe2000f8e00ff */
[----:B------:R-:W-:Y:S01]  /*24b0*/  MOV R5, UR5 ;  /* 0x0000000500057c02 */ /* 0x000fe20008000f00 */
[----:B--2---:R0:W-:Y:S02]  /*24c0*/  STL [R1+0x30], R0 ;  /* 0x0000300001007387 */ /* 0x0041e40000100800 */
[----:B01-3--:R-:W-:-:S08]  /*24d0*/  P2R R0, PR, RZ, 0x1 ;  /* 0x00000001ff007803 */ /* 0x00bfd00000000000 */
[----:B------:R-:W-:-:S07]  /*24e0*/  LEPC R20, `(.L_x_42) ;  /* 0x000000001014794e */ /* 0x000fce0000000000 */
[----:B------:R-:W-:Y:S05]  /*24f0*/  CALL.ABS.NOINC R2 ;  /* 0x0000000002007343 */ /* 0x000fea0003c00000 */
.L_x_42:
[----:B------:R-:W-:-:S13]  /*2500*/  ISETP.NE.AND P6, PT, R23, 0x2, PT ;  /* 0x000000021700780c */ /* 0x000fda0003fc5270 */
[----:B------:R-:W-:Y:S05]  /*2510*/  @!P6 BRA `(.L_x_26) ;  /* 0x000000000034e947 */ /* 0x000fea0003800000 */
        /* <DEDUP_REMOVED lines=13> */
.L_x_26:
[----:B------:R-:W-:-:S13]  /*25f0*/  ISETP.NE.AND P6, PT, R25, RZ, PT ;  /* 0x000000ff1900720c */ /* 0x000fda0003fc5270 */
[----:B------:R-:W-:Y:S05]  /*2600*/  @P6 BRA `(.L_x_43) ;  /* 0xffffffe000f86947 */ /* 0x000fea000383ffff */
[----:B------:R-:W-:Y:S05]  /*2610*/  EXIT ;  /* 0x000000000000794d */ /* 0x000fea0003800000 */
.L_x_44:
[----:B------:R-:W-:-:S00]  /*2620*/  BRA `(.L_x_44) ;  /* 0xfffffffc00fc7947 */ /* 0x000fc0000383ffff */
[----:B------:R-:W-:-:S00]  /*2630*/  NOP ;  /* 0x0000000000007918 */ /* 0x000fc00000000000 */
        /* <DEDUP_REMOVED lines=12> */
.L_x_45:


//--------------------- .nv.global.init           --------------------------
	.section	.nv.global.init,"aw",@progbits
.nv.global.init:
	.type		$str,@object
	.size		$str,(.L_0 - $str)
$str:
        /*0000*/ 	.byte	0x0a, 0x54, 0x68, 0x72, 0x65, 0x61, 0x64, 0x20, 0x25, 0x64, 0x20, 0x42, 0x6c, 0x6f, 0x63, 0x6b
        /*0010*/ 	.byte	0x20, 0x25, 0x64, 0x3a, 0x20, 0x25, 0x64, 0x00
.L_0:


//--------------------- .nv.shared.reserved.0     --------------------------
	.section	.nv.shared.reserved.0,"aw",@nobits
	.weak		__nv_reservedSMEM_offset_0_alias
	.size		__nv_reservedSMEM_offset_0_alias, 0, 64
	.other		__nv_reservedSMEM_offset_0_alias,@"STO_CUDA_RESERVED_SHARED STV_DEFAULT"
__nv_reservedSMEM_offset_0_alias:
	.zero		0
	.zero		64


//--------------------- .nv.constant0._Z11matrixSplitiiPiii --------------------------
	.section	.nv.constant0._Z11matrixSplitiiPiii,"a",@progbits
	.sectionflags	@""
	.align	4
.nv.constant0._Z11matrixSplitiiPiii:
	.zero		920


//--------------------- SYMBOLS --------------------------

	.type		.nv.reservedSmem.offset0,@object
	.size		.nv.reservedSmem.offset0,0x4
	.type		vprintf,@function
